//
// Generated by NVIDIA NVVM Compiler
//
// Compiler Build ID: CL-36424714
// Cuda compilation tools, release 13.0, V13.0.88
// Based on NVVM 20.0.0
//

.version 9.0
.target sm_100
.address_size 64

	// .globl	_Z17NbodyODE2TpgpuauxiiiiiiPfS_S_S_

.visible .entry _Z17NbodyODE2TpgpuauxiiiiiiPfS_S_S_(
	.param .u32 _Z17NbodyODE2TpgpuauxiiiiiiPfS_S_S__param_0,
	.param .u32 _Z17NbodyODE2TpgpuauxiiiiiiPfS_S_S__param_1,
	.param .u32 _Z17NbodyODE2TpgpuauxiiiiiiPfS_S_S__param_2,
	.param .u32 _Z17NbodyODE2TpgpuauxiiiiiiPfS_S_S__param_3,
	.param .u32 _Z17NbodyODE2TpgpuauxiiiiiiPfS_S_S__param_4,
	.param .u32 _Z17NbodyODE2TpgpuauxiiiiiiPfS_S_S__param_5,
	.param .u64 .ptr .align 1 _Z17NbodyODE2TpgpuauxiiiiiiPfS_S_S__param_6,
	.param .u64 .ptr .align 1 _Z17NbodyODE2TpgpuauxiiiiiiPfS_S_S__param_7,
	.param .u64 .ptr .align 1 _Z17NbodyODE2TpgpuauxiiiiiiPfS_S_S__param_8,
	.param .u64 .ptr .align 1 _Z17NbodyODE2TpgpuauxiiiiiiPfS_S_S__param_9
)
{
	.reg .pred 	%p<56>;
	.reg .b16 	%rs<24>;
	.reg .b32 	%r<278>;
	.reg .b32 	%f<580>;
	.reg .b64 	%rd<197>;

	ld.param.u32 	%r87, [_Z17NbodyODE2TpgpuauxiiiiiiPfS_S_S__param_1];
	ld.param.u32 	%r85, [_Z17NbodyODE2TpgpuauxiiiiiiPfS_S_S__param_4];
	ld.param.u32 	%r86, [_Z17NbodyODE2TpgpuauxiiiiiiPfS_S_S__param_5];
	ld.param.u64 	%rd6, [_Z17NbodyODE2TpgpuauxiiiiiiPfS_S_S__param_6];
	ld.param.u64 	%rd8, [_Z17NbodyODE2TpgpuauxiiiiiiPfS_S_S__param_7];
	ld.param.u64 	%rd9, [_Z17NbodyODE2TpgpuauxiiiiiiPfS_S_S__param_8];
	cvta.to.global.u64 	%rd1, %rd9;
	cvta.to.global.u64 	%rd2, %rd8;
	mov.u32 	%r88, %ctaid.x;
	mov.u32 	%r89, %ntid.x;
	mov.u32 	%r90, %tid.x;
	mad.lo.s32 	%r1, %r88, %r89, %r90;
	mov.u32 	%r91, %ctaid.y;
	mov.u32 	%r92, %ntid.y;
	mov.u32 	%r93, %tid.y;
	mad.lo.s32 	%r2, %r91, %r92, %r93;
	max.s32 	%r94, %r1, %r2;
	setp.ge.s32 	%p1, %r94, %r87;
	setp.ge.s32 	%p2, %r1, %r2;
	or.pred  	%p3, %p2, %p1;
	@%p3 bra 	$L__BB0_69;
	cvta.to.global.u64 	%rd10, %rd6;
	mul.wide.s32 	%rd11, %r1, 4;
	add.s64 	%rd12, %rd10, %rd11;
	ld.global.f32 	%f1, [%rd12];
	mul.wide.u32 	%rd13, %r2, 4;
	add.s64 	%rd14, %rd10, %rd13;
	ld.global.f32 	%f2, [%rd14];
	setp.lt.s32 	%p4, %r85, 1;
	@%p4 bra 	$L__BB0_31;
	ld.param.u32 	%r238, [_Z17NbodyODE2TpgpuauxiiiiiiPfS_S_S__param_2];
	mul.lo.s32 	%r3, %r238, %r1;
	mul.lo.s32 	%r4, %r238, %r2;
	and.b32  	%r5, %r85, 3;
	setp.lt.u32 	%p5, %r85, 4;
	mov.b32 	%r246, 0;
	@%p5 bra 	$L__BB0_5;
	and.b32  	%r246, %r85, 2147483644;
	mov.b32 	%r248, 0;
	mul.wide.s32 	%rd24, %r86, 4;
$L__BB0_4:
	.pragma "nounroll";
	ld.param.u32 	%r240, [_Z17NbodyODE2TpgpuauxiiiiiiPfS_S_S__param_3];
	mul.lo.s32 	%r97, %r248, %r240;
	add.s32 	%r98, %r97, %r3;
	mul.wide.s32 	%rd15, %r98, 4;
	add.s64 	%rd16, %rd1, %rd15;
	ld.global.f32 	%f51, [%rd16];
	add.s32 	%r99, %r97, %r4;
	mul.wide.s32 	%rd17, %r99, 4;
	add.s64 	%rd18, %rd1, %rd17;
	ld.global.f32 	%f52, [%rd18];
	sub.f32 	%f53, %f51, %f52;
	mul.lo.s32 	%r100, %r248, %r86;
	mul.wide.s32 	%rd19, %r100, 4;
	add.s64 	%rd20, %rd2, %rd19;
	st.global.f32 	[%rd20], %f53;
	ld.global.f32 	%f54, [%rd16+4];
	ld.global.f32 	%f55, [%rd18+4];
	sub.f32 	%f56, %f54, %f55;
	st.global.f32 	[%rd20+4], %f56;
	ld.global.f32 	%f57, [%rd16+8];
	ld.global.f32 	%f58, [%rd18+8];
	sub.f32 	%f59, %f57, %f58;
	st.global.f32 	[%rd20+8], %f59;
	mul.wide.s32 	%rd21, %r240, 4;
	add.s64 	%rd22, %rd16, %rd21;
	ld.global.f32 	%f60, [%rd22];
	add.s64 	%rd23, %rd18, %rd21;
	ld.global.f32 	%f61, [%rd23];
	sub.f32 	%f62, %f60, %f61;
	add.s64 	%rd25, %rd20, %rd24;
	st.global.f32 	[%rd25], %f62;
	ld.global.f32 	%f63, [%rd22+4];
	ld.global.f32 	%f64, [%rd23+4];
	sub.f32 	%f65, %f63, %f64;
	st.global.f32 	[%rd25+4], %f65;
	ld.global.f32 	%f66, [%rd22+8];
	ld.global.f32 	%f67, [%rd23+8];
	sub.f32 	%f68, %f66, %f67;
	st.global.f32 	[%rd25+8], %f68;
	add.s64 	%rd26, %rd22, %rd21;
	ld.global.f32 	%f69, [%rd26];
	add.s64 	%rd27, %rd23, %rd21;
	ld.global.f32 	%f70, [%rd27];
	sub.f32 	%f71, %f69, %f70;
	add.s64 	%rd28, %rd25, %rd24;
	st.global.f32 	[%rd28], %f71;
	ld.global.f32 	%f72, [%rd26+4];
	ld.global.f32 	%f73, [%rd27+4];
	sub.f32 	%f74, %f72, %f73;
	st.global.f32 	[%rd28+4], %f74;
	ld.global.f32 	%f75, [%rd26+8];
	ld.global.f32 	%f76, [%rd27+8];
	sub.f32 	%f77, %f75, %f76;
	st.global.f32 	[%rd28+8], %f77;
	add.s64 	%rd29, %rd26, %rd21;
	ld.global.f32 	%f78, [%rd29];
	add.s64 	%rd30, %rd27, %rd21;
	ld.global.f32 	%f79, [%rd30];
	sub.f32 	%f80, %f78, %f79;
	add.s64 	%rd31, %rd28, %rd24;
	st.global.f32 	[%rd31], %f80;
	ld.global.f32 	%f81, [%rd29+4];
	ld.global.f32 	%f82, [%rd30+4];
	sub.f32 	%f83, %f81, %f82;
	st.global.f32 	[%rd31+4], %f83;
	ld.global.f32 	%f84, [%rd29+8];
	ld.global.f32 	%f85, [%rd30+8];
	sub.f32 	%f86, %f84, %f85;
	st.global.f32 	[%rd31+8], %f86;
	add.s32 	%r248, %r248, 4;
	setp.eq.s32 	%p6, %r248, %r246;
	@%p6 bra 	$L__BB0_5;
	bra.uni 	$L__BB0_4;
$L__BB0_5:
	setp.eq.s32 	%p7, %r5, 0;
	@%p7 bra 	$L__BB0_10;
	setp.eq.s32 	%p8, %r5, 1;
	@%p8 bra 	$L__BB0_8;
	ld.param.u32 	%r241, [_Z17NbodyODE2TpgpuauxiiiiiiPfS_S_S__param_3];
	mul.lo.s32 	%r101, %r246, %r241;
	add.s32 	%r102, %r101, %r3;
	mul.wide.s32 	%rd32, %r102, 4;
	add.s64 	%rd33, %rd1, %rd32;
	ld.global.f32 	%f87, [%rd33];
	add.s32 	%r103, %r101, %r4;
	mul.wide.s32 	%rd34, %r103, 4;
	add.s64 	%rd35, %rd1, %rd34;
	ld.global.f32 	%f88, [%rd35];
	sub.f32 	%f89, %f87, %f88;
	mul.lo.s32 	%r104, %r246, %r86;
	mul.wide.s32 	%rd36, %r104, 4;
	add.s64 	%rd37, %rd2, %rd36;
	st.global.f32 	[%rd37], %f89;
	ld.global.f32 	%f90, [%rd33+4];
	ld.global.f32 	%f91, [%rd35+4];
	sub.f32 	%f92, %f90, %f91;
	st.global.f32 	[%rd37+4], %f92;
	ld.global.f32 	%f93, [%rd33+8];
	ld.global.f32 	%f94, [%rd35+8];
	sub.f32 	%f95, %f93, %f94;
	st.global.f32 	[%rd37+8], %f95;
	mul.wide.s32 	%rd38, %r241, 4;
	add.s64 	%rd39, %rd33, %rd38;
	ld.global.f32 	%f96, [%rd39];
	add.s64 	%rd40, %rd35, %rd38;
	ld.global.f32 	%f97, [%rd40];
	sub.f32 	%f98, %f96, %f97;
	mul.wide.s32 	%rd41, %r86, 4;
	add.s64 	%rd42, %rd37, %rd41;
	st.global.f32 	[%rd42], %f98;
	ld.global.f32 	%f99, [%rd39+4];
	ld.global.f32 	%f100, [%rd40+4];
	sub.f32 	%f101, %f99, %f100;
	st.global.f32 	[%rd42+4], %f101;
	ld.global.f32 	%f102, [%rd39+8];
	ld.global.f32 	%f103, [%rd40+8];
	sub.f32 	%f104, %f102, %f103;
	st.global.f32 	[%rd42+8], %f104;
	add.s32 	%r246, %r246, 2;
$L__BB0_8:
	and.b32  	%r105, %r85, 1;
	setp.eq.b32 	%p9, %r105, 1;
	not.pred 	%p10, %p9;
	@%p10 bra 	$L__BB0_10;
	ld.param.u32 	%r242, [_Z17NbodyODE2TpgpuauxiiiiiiPfS_S_S__param_3];
	mul.lo.s32 	%r106, %r246, %r242;
	add.s32 	%r107, %r106, %r3;
	mul.wide.s32 	%rd43, %r107, 4;
	add.s64 	%rd44, %rd1, %rd43;
	ld.global.f32 	%f105, [%rd44];
	add.s32 	%r108, %r106, %r4;
	mul.wide.s32 	%rd45, %r108, 4;
	add.s64 	%rd46, %rd1, %rd45;
	ld.global.f32 	%f106, [%rd46];
	sub.f32 	%f107, %f105, %f106;
	mul.lo.s32 	%r109, %r246, %r86;
	mul.wide.s32 	%rd47, %r109, 4;
	add.s64 	%rd48, %rd2, %rd47;
	st.global.f32 	[%rd48], %f107;
	ld.global.f32 	%f108, [%rd44+4];
	ld.global.f32 	%f109, [%rd46+4];
	sub.f32 	%f110, %f108, %f109;
	st.global.f32 	[%rd48+4], %f110;
	ld.global.f32 	%f111, [%rd44+8];
	ld.global.f32 	%f112, [%rd46+8];
	sub.f32 	%f113, %f111, %f112;
	st.global.f32 	[%rd48+8], %f113;
$L__BB0_10:
	mov.b32 	%r249, 0;
	mov.b16 	%rs20, 0;
	mul.wide.s32 	%rd68, %r86, 4;
$L__BB0_11:
	mov.u32 	%r14, %r249;
	add.s32 	%r249, %r14, 1;
	mul.lo.s32 	%r112, %r14, %r86;
	mul.wide.s32 	%rd49, %r112, 4;
	add.s64 	%rd3, %rd2, %rd49;
	mov.b32 	%r252, 0;
	st.global.u32 	[%rd3+12], %r252;
	st.global.u32 	[%rd3+16], %r252;
	st.global.u32 	[%rd3+20], %r252;
	setp.lt.u32 	%p11, %r14, 3;
	mov.f32 	%f556, 0f00000000;
	mov.f32 	%f557, %f556;
	mov.f32 	%f558, %f556;
	@%p11 bra 	$L__BB0_14;
	and.b32  	%r252, %r249, -4;
	mov.b32 	%r250, 0;
	mov.f32 	%f556, 0f00000000;
$L__BB0_13:
	.pragma "nounroll";
	mul.lo.s32 	%r114, %r250, %r86;
	mul.wide.s32 	%rd50, %r114, 4;
	add.s64 	%rd51, %rd2, %rd50;
	ld.global.f32 	%f116, [%rd51];
	sub.s32 	%r115, %r14, %r250;
	mul.lo.s32 	%r116, %r115, %r86;
	mul.wide.s32 	%rd52, %r116, 4;
	add.s64 	%rd53, %rd2, %rd52;
	ld.global.f32 	%f117, [%rd53];
	fma.rn.f32 	%f118, %f116, %f117, %f558;
	st.global.f32 	[%rd3+12], %f118;
	ld.global.f32 	%f119, [%rd51+4];
	ld.global.f32 	%f120, [%rd53+4];
	fma.rn.f32 	%f121, %f119, %f120, %f557;
	st.global.f32 	[%rd3+16], %f121;
	ld.global.f32 	%f122, [%rd51+8];
	ld.global.f32 	%f123, [%rd53+8];
	fma.rn.f32 	%f124, %f122, %f123, %f556;
	st.global.f32 	[%rd3+20], %f124;
	not.b32 	%r117, %r250;
	add.s64 	%rd55, %rd51, %rd68;
	ld.global.f32 	%f125, [%rd55];
	add.s32 	%r118, %r14, %r117;
	mul.lo.s32 	%r119, %r118, %r86;
	mul.wide.s32 	%rd56, %r119, 4;
	add.s64 	%rd57, %rd2, %rd56;
	ld.global.f32 	%f126, [%rd57];
	fma.rn.f32 	%f127, %f125, %f126, %f118;
	st.global.f32 	[%rd3+12], %f127;
	ld.global.f32 	%f128, [%rd55+4];
	ld.global.f32 	%f129, [%rd57+4];
	fma.rn.f32 	%f130, %f128, %f129, %f121;
	st.global.f32 	[%rd3+16], %f130;
	ld.global.f32 	%f131, [%rd55+8];
	ld.global.f32 	%f132, [%rd57+8];
	fma.rn.f32 	%f133, %f131, %f132, %f124;
	st.global.f32 	[%rd3+20], %f133;
	add.s64 	%rd58, %rd55, %rd68;
	ld.global.f32 	%f134, [%rd58];
	add.s32 	%r120, %r115, -2;
	mul.lo.s32 	%r121, %r120, %r86;
	mul.wide.s32 	%rd59, %r121, 4;
	add.s64 	%rd60, %rd2, %rd59;
	ld.global.f32 	%f135, [%rd60];
	fma.rn.f32 	%f136, %f134, %f135, %f127;
	st.global.f32 	[%rd3+12], %f136;
	ld.global.f32 	%f137, [%rd58+4];
	ld.global.f32 	%f138, [%rd60+4];
	fma.rn.f32 	%f139, %f137, %f138, %f130;
	st.global.f32 	[%rd3+16], %f139;
	ld.global.f32 	%f140, [%rd58+8];
	ld.global.f32 	%f141, [%rd60+8];
	fma.rn.f32 	%f142, %f140, %f141, %f133;
	st.global.f32 	[%rd3+20], %f142;
	add.s64 	%rd61, %rd58, %rd68;
	ld.global.f32 	%f143, [%rd61];
	add.s32 	%r122, %r115, -3;
	mul.lo.s32 	%r123, %r122, %r86;
	mul.wide.s32 	%rd62, %r123, 4;
	add.s64 	%rd63, %rd2, %rd62;
	ld.global.f32 	%f144, [%rd63];
	fma.rn.f32 	%f558, %f143, %f144, %f136;
	st.global.f32 	[%rd3+12], %f558;
	ld.global.f32 	%f145, [%rd61+4];
	ld.global.f32 	%f146, [%rd63+4];
	fma.rn.f32 	%f557, %f145, %f146, %f139;
	st.global.f32 	[%rd3+16], %f557;
	ld.global.f32 	%f147, [%rd61+8];
	ld.global.f32 	%f148, [%rd63+8];
	fma.rn.f32 	%f556, %f147, %f148, %f142;
	st.global.f32 	[%rd3+20], %f556;
	add.s32 	%r250, %r250, 4;
	setp.ne.s32 	%p12, %r250, %r252;
	@%p12 bra 	$L__BB0_13;
$L__BB0_14:
	and.b32  	%r124, %r249, 3;
	setp.eq.s32 	%p13, %r124, 0;
	@%p13 bra 	$L__BB0_19;
	and.b16  	%rs10, %rs20, 3;
	setp.eq.s16 	%p14, %rs10, 0;
	@%p14 bra 	$L__BB0_17;
	mul.lo.s32 	%r125, %r252, %r86;
	mul.wide.s32 	%rd64, %r125, 4;
	add.s64 	%rd65, %rd2, %rd64;
	ld.global.f32 	%f149, [%rd65];
	sub.s32 	%r126, %r14, %r252;
	mul.lo.s32 	%r127, %r126, %r86;
	mul.wide.s32 	%rd66, %r127, 4;
	add.s64 	%rd67, %rd2, %rd66;
	ld.global.f32 	%f150, [%rd67];
	fma.rn.f32 	%f151, %f149, %f150, %f558;
	st.global.f32 	[%rd3+12], %f151;
	ld.global.f32 	%f152, [%rd65+4];
	ld.global.f32 	%f153, [%rd67+4];
	fma.rn.f32 	%f154, %f152, %f153, %f557;
	st.global.f32 	[%rd3+16], %f154;
	ld.global.f32 	%f155, [%rd65+8];
	ld.global.f32 	%f156, [%rd67+8];
	fma.rn.f32 	%f157, %f155, %f156, %f556;
	st.global.f32 	[%rd3+20], %f157;
	not.b32 	%r128, %r252;
	add.s64 	%rd69, %rd65, %rd68;
	ld.global.f32 	%f158, [%rd69];
	add.s32 	%r129, %r14, %r128;
	mul.lo.s32 	%r130, %r129, %r86;
	mul.wide.s32 	%rd70, %r130, 4;
	add.s64 	%rd71, %rd2, %rd70;
	ld.global.f32 	%f159, [%rd71];
	fma.rn.f32 	%f558, %f158, %f159, %f151;
	st.global.f32 	[%rd3+12], %f558;
	ld.global.f32 	%f160, [%rd69+4];
	ld.global.f32 	%f161, [%rd71+4];
	fma.rn.f32 	%f557, %f160, %f161, %f154;
	st.global.f32 	[%rd3+16], %f557;
	ld.global.f32 	%f162, [%rd69+8];
	ld.global.f32 	%f163, [%rd71+8];
	fma.rn.f32 	%f556, %f162, %f163, %f157;
	st.global.f32 	[%rd3+20], %f556;
	add.s32 	%r252, %r252, 2;
$L__BB0_17:
	and.b16  	%rs11, %rs20, 1;
	setp.eq.b16 	%p15, %rs11, 1;
	@%p15 bra 	$L__BB0_19;
	mul.lo.s32 	%r131, %r252, %r86;
	mul.wide.s32 	%rd72, %r131, 4;
	add.s64 	%rd73, %rd2, %rd72;
	ld.global.f32 	%f164, [%rd73];
	sub.s32 	%r132, %r14, %r252;
	mul.lo.s32 	%r133, %r132, %r86;
	mul.wide.s32 	%rd74, %r133, 4;
	add.s64 	%rd75, %rd2, %rd74;
	ld.global.f32 	%f165, [%rd75];
	fma.rn.f32 	%f166, %f164, %f165, %f558;
	st.global.f32 	[%rd3+12], %f166;
	ld.global.f32 	%f167, [%rd73+4];
	ld.global.f32 	%f168, [%rd75+4];
	fma.rn.f32 	%f169, %f167, %f168, %f557;
	st.global.f32 	[%rd3+16], %f169;
	ld.global.f32 	%f170, [%rd73+8];
	ld.global.f32 	%f171, [%rd75+8];
	fma.rn.f32 	%f172, %f170, %f171, %f556;
	st.global.f32 	[%rd3+20], %f172;
$L__BB0_19:
	setp.eq.s32 	%p16, %r249, %r85;
	add.s16 	%rs20, %rs20, 1;
	@%p16 bra 	$L__BB0_20;
	bra.uni 	$L__BB0_11;
$L__BB0_20:
	and.b32  	%r12, %r85, 7;
	setp.lt.u32 	%p17, %r85, 8;
	mov.b32 	%r254, 0;
	@%p17 bra 	$L__BB0_23;
	and.b32  	%r254, %r85, 2147483640;
	mov.b32 	%r253, 0;
$L__BB0_22:
	.pragma "nounroll";
	mul.lo.s32 	%r136, %r253, %r86;
	mul.wide.s32 	%rd76, %r136, 4;
	add.s64 	%rd77, %rd2, %rd76;
	ld.global.f32 	%f173, [%rd77+12];
	ld.global.f32 	%f174, [%rd77+16];
	add.f32 	%f175, %f173, %f174;
	ld.global.f32 	%f176, [%rd77+20];
	add.f32 	%f177, %f175, %f176;
	st.global.f32 	[%rd77+24], %f177;
	mov.b32 	%r137, 0;
	st.global.u32 	[%rd77+28], %r137;
	add.s64 	%rd79, %rd77, %rd68;
	ld.global.f32 	%f178, [%rd79+12];
	ld.global.f32 	%f179, [%rd79+16];
	add.f32 	%f180, %f178, %f179;
	ld.global.f32 	%f181, [%rd79+20];
	add.f32 	%f182, %f180, %f181;
	st.global.f32 	[%rd79+24], %f182;
	st.global.u32 	[%rd79+28], %r137;
	add.s64 	%rd80, %rd79, %rd68;
	ld.global.f32 	%f183, [%rd80+12];
	ld.global.f32 	%f184, [%rd80+16];
	add.f32 	%f185, %f183, %f184;
	ld.global.f32 	%f186, [%rd80+20];
	add.f32 	%f187, %f185, %f186;
	st.global.f32 	[%rd80+24], %f187;
	st.global.u32 	[%rd80+28], %r137;
	add.s64 	%rd81, %rd80, %rd68;
	ld.global.f32 	%f188, [%rd81+12];
	ld.global.f32 	%f189, [%rd81+16];
	add.f32 	%f190, %f188, %f189;
	ld.global.f32 	%f191, [%rd81+20];
	add.f32 	%f192, %f190, %f191;
	st.global.f32 	[%rd81+24], %f192;
	st.global.u32 	[%rd81+28], %r137;
	add.s64 	%rd82, %rd81, %rd68;
	ld.global.f32 	%f193, [%rd82+12];
	ld.global.f32 	%f194, [%rd82+16];
	add.f32 	%f195, %f193, %f194;
	ld.global.f32 	%f196, [%rd82+20];
	add.f32 	%f197, %f195, %f196;
	st.global.f32 	[%rd82+24], %f197;
	st.global.u32 	[%rd82+28], %r137;
	add.s64 	%rd83, %rd82, %rd68;
	ld.global.f32 	%f198, [%rd83+12];
	ld.global.f32 	%f199, [%rd83+16];
	add.f32 	%f200, %f198, %f199;
	ld.global.f32 	%f201, [%rd83+20];
	add.f32 	%f202, %f200, %f201;
	st.global.f32 	[%rd83+24], %f202;
	st.global.u32 	[%rd83+28], %r137;
	add.s64 	%rd84, %rd83, %rd68;
	ld.global.f32 	%f203, [%rd84+12];
	ld.global.f32 	%f204, [%rd84+16];
	add.f32 	%f205, %f203, %f204;
	ld.global.f32 	%f206, [%rd84+20];
	add.f32 	%f207, %f205, %f206;
	st.global.f32 	[%rd84+24], %f207;
	st.global.u32 	[%rd84+28], %r137;
	add.s64 	%rd85, %rd84, %rd68;
	ld.global.f32 	%f208, [%rd85+12];
	ld.global.f32 	%f209, [%rd85+16];
	add.f32 	%f210, %f208, %f209;
	ld.global.f32 	%f211, [%rd85+20];
	add.f32 	%f212, %f210, %f211;
	st.global.f32 	[%rd85+24], %f212;
	st.global.u32 	[%rd85+28], %r137;
	add.s32 	%r253, %r253, 8;
	setp.ne.s32 	%p18, %r253, %r254;
	@%p18 bra 	$L__BB0_22;
$L__BB0_23:
	setp.eq.s32 	%p19, %r12, 0;
	@%p19 bra 	$L__BB0_31;
	setp.lt.u32 	%p20, %r12, 4;
	@%p20 bra 	$L__BB0_26;
	mul.lo.s32 	%r138, %r254, %r86;
	mul.wide.s32 	%rd86, %r138, 4;
	add.s64 	%rd87, %rd2, %rd86;
	ld.global.f32 	%f213, [%rd87+12];
	ld.global.f32 	%f214, [%rd87+16];
	add.f32 	%f215, %f213, %f214;
	ld.global.f32 	%f216, [%rd87+20];
	add.f32 	%f217, %f215, %f216;
	st.global.f32 	[%rd87+24], %f217;
	mov.b32 	%r139, 0;
	st.global.u32 	[%rd87+28], %r139;
	add.s64 	%rd89, %rd87, %rd68;
	ld.global.f32 	%f218, [%rd89+12];
	ld.global.f32 	%f219, [%rd89+16];
	add.f32 	%f220, %f218, %f219;
	ld.global.f32 	%f221, [%rd89+20];
	add.f32 	%f222, %f220, %f221;
	st.global.f32 	[%rd89+24], %f222;
	st.global.u32 	[%rd89+28], %r139;
	add.s64 	%rd90, %rd89, %rd68;
	ld.global.f32 	%f223, [%rd90+12];
	ld.global.f32 	%f224, [%rd90+16];
	add.f32 	%f225, %f223, %f224;
	ld.global.f32 	%f226, [%rd90+20];
	add.f32 	%f227, %f225, %f226;
	st.global.f32 	[%rd90+24], %f227;
	st.global.u32 	[%rd90+28], %r139;
	add.s64 	%rd91, %rd90, %rd68;
	ld.global.f32 	%f228, [%rd91+12];
	ld.global.f32 	%f229, [%rd91+16];
	add.f32 	%f230, %f228, %f229;
	ld.global.f32 	%f231, [%rd91+20];
	add.f32 	%f232, %f230, %f231;
	st.global.f32 	[%rd91+24], %f232;
	st.global.u32 	[%rd91+28], %r139;
	add.s32 	%r254, %r254, 4;
$L__BB0_26:
	setp.eq.s32 	%p21, %r5, 0;
	@%p21 bra 	$L__BB0_31;
	setp.eq.s32 	%p22, %r5, 1;
	@%p22 bra 	$L__BB0_29;
	mul.lo.s32 	%r140, %r254, %r86;
	mul.wide.s32 	%rd92, %r140, 4;
	add.s64 	%rd93, %rd2, %rd92;
	ld.global.f32 	%f233, [%rd93+12];
	ld.global.f32 	%f234, [%rd93+16];
	add.f32 	%f235, %f233, %f234;
	ld.global.f32 	%f236, [%rd93+20];
	add.f32 	%f237, %f235, %f236;
	st.global.f32 	[%rd93+24], %f237;
	mov.b32 	%r141, 0;
	st.global.u32 	[%rd93+28], %r141;
	add.s64 	%rd95, %rd93, %rd68;
	ld.global.f32 	%f238, [%rd95+12];
	ld.global.f32 	%f239, [%rd95+16];
	add.f32 	%f240, %f238, %f239;
	ld.global.f32 	%f241, [%rd95+20];
	add.f32 	%f242, %f240, %f241;
	st.global.f32 	[%rd95+24], %f242;
	st.global.u32 	[%rd95+28], %r141;
	add.s32 	%r254, %r254, 2;
$L__BB0_29:
	and.b32  	%r142, %r85, 1;
	setp.eq.b32 	%p23, %r142, 1;
	not.pred 	%p24, %p23;
	@%p24 bra 	$L__BB0_31;
	mul.lo.s32 	%r143, %r254, %r86;
	mul.wide.s32 	%rd96, %r143, 4;
	add.s64 	%rd97, %rd2, %rd96;
	ld.global.f32 	%f243, [%rd97+12];
	ld.global.f32 	%f244, [%rd97+16];
	add.f32 	%f245, %f243, %f244;
	ld.global.f32 	%f246, [%rd97+20];
	add.f32 	%f247, %f245, %f246;
	st.global.f32 	[%rd97+24], %f247;
	mov.b32 	%r144, 0;
	st.global.u32 	[%rd97+28], %r144;
$L__BB0_31:
	ld.global.f32 	%f18, [%rd2+24];
	abs.f32 	%f19, %f18;
	setp.eq.f32 	%p25, %f18, 0f3F800000;
	mov.f32 	%f562, 0f3F800000;
	@%p25 bra 	$L__BB0_38;
	setp.num.f32 	%p26, %f19, %f19;
	@%p26 bra 	$L__BB0_34;
	mov.f32 	%f305, 0fBFC00000;
	add.rn.f32 	%f562, %f18, %f305;
	bra.uni 	$L__BB0_38;
$L__BB0_34:
	setp.neu.f32 	%p27, %f18, 0f00000000;
	setp.neu.f32 	%p28, %f19, 0f7F800000;
	and.pred  	%p29, %p27, %p28;
	@%p29 bra 	$L__BB0_36;
	add.f32 	%f304, %f18, %f18;
	mov.b32 	%r154, %f304;
	and.b32  	%r155, %r154, 2147483647;
	xor.b32  	%r156, %r155, 2139095040;
	mov.b32 	%f562, %r156;
	bra.uni 	$L__BB0_38;
$L__BB0_36:
	setp.lt.f32 	%p30, %f19, 0f00800000;
	mul.f32 	%f249, %f19, 0f4B800000;
	selp.f32 	%f250, %f249, %f19, %p30;
	mov.b32 	%r145, %f250;
	add.s32 	%r146, %r145, -1060439283;
	and.b32  	%r147, %r146, -8388608;
	sub.s32 	%r148, %r145, %r147;
	mov.b32 	%f251, %r148;
	cvt.rn.f32.s32 	%f252, %r147;
	selp.f32 	%f253, 0fC1C00000, 0f00000000, %p30;
	fma.rn.f32 	%f254, %f252, 0f34000000, %f253;
	add.f32 	%f255, %f251, 0fBF800000;
	add.f32 	%f256, %f251, 0f3F800000;
	rcp.approx.ftz.f32 	%f257, %f256;
	add.f32 	%f258, %f255, %f255;
	mul.f32 	%f259, %f258, %f257;
	mul.f32 	%f260, %f259, %f259;
	neg.f32 	%f261, %f259;
	sub.f32 	%f262, %f255, %f259;
	add.f32 	%f263, %f262, %f262;
	fma.rn.f32 	%f264, %f261, %f255, %f263;
	mul.rn.f32 	%f265, %f257, %f264;
	fma.rn.f32 	%f266, %f260, 0f3A2C32E4, 0f3B52E7DB;
	fma.rn.f32 	%f267, %f266, %f260, 0f3C93BB73;
	fma.rn.f32 	%f268, %f267, %f260, 0f3DF6384F;
	mul.rn.f32 	%f269, %f268, %f260;
	fma.rn.f32 	%f270, %f259, 0f3FB8AA3B, %f254;
	mul.f32 	%f271, %f269, 0f40400000;
	sub.f32 	%f272, %f254, %f270;
	fma.rn.f32 	%f273, %f259, 0f3FB8AA3B, %f272;
	fma.rn.f32 	%f274, %f265, 0f3FB8AA3B, %f273;
	fma.rn.f32 	%f275, %f259, 0f32A55E34, %f274;
	fma.rn.f32 	%f276, %f271, %f265, %f275;
	fma.rn.f32 	%f277, %f269, %f259, %f276;
	add.rn.f32 	%f278, %f270, %f277;
	mov.f32 	%f279, 0fBFC00000;
	mul.rn.f32 	%f280, %f278, %f279;
	cvt.rni.f32.f32 	%f281, %f280;
	sub.f32 	%f282, %f280, %f281;
	neg.f32 	%f283, %f280;
	fma.rn.f32 	%f284, %f278, 0fBFC00000, %f283;
	neg.f32 	%f285, %f270;
	add.rn.f32 	%f286, %f278, %f285;
	neg.f32 	%f287, %f286;
	add.rn.f32 	%f288, %f277, %f287;
	fma.rn.f32 	%f289, %f288, 0fBFC00000, %f284;
	add.f32 	%f290, %f282, %f289;
	setp.gt.f32 	%p31, %f281, 0f00000000;
	selp.b32 	%r149, 0, -2097152000, %p31;
	setp.geu.f32 	%p32, %f18, 0f00000000;
	setp.lt.f32 	%p33, %f280, 0f00000000;
	selp.f32 	%f291, 0f00000000, 0f7F800000, %p33;
	abs.f32 	%f292, %f280;
	setp.gt.f32 	%p34, %f292, 0f43180000;
	cvt.rzi.s32.f32 	%r150, %f281;
	shl.b32 	%r151, %r150, 23;
	sub.s32 	%r152, %r151, %r149;
	mov.b32 	%f293, %r152;
	add.s32 	%r153, %r149, 2130706432;
	mov.b32 	%f294, %r153;
	fma.rn.f32 	%f295, %f290, 0f391FCB8E, 0f3AAF85ED;
	fma.rn.f32 	%f296, %f295, %f290, 0f3C1D9856;
	fma.rn.f32 	%f297, %f296, %f290, 0f3D6357BB;
	fma.rn.f32 	%f298, %f297, %f290, 0f3E75FDEC;
	fma.rn.f32 	%f299, %f298, %f290, 0f3F317218;
	fma.rn.f32 	%f300, %f299, %f290, 0f3F800000;
	mul.f32 	%f301, %f300, %f294;
	mul.f32 	%f302, %f301, %f293;
	selp.f32 	%f562, %f291, %f302, %p34;
	@%p32 bra 	$L__BB0_38;
	mov.f32 	%f562, 0f7FFFFFFF;
$L__BB0_38:
	st.global.f32 	[%rd2+28], %f562;
	setp.lt.s32 	%p35, %r85, 2;
	@%p35 bra 	$L__BB0_52;
	mov.b32 	%r258, 1;
	mov.b32 	%r257, 2;
	mov.b16 	%rs21, 0;
	mul.wide.s32 	%rd144, %r86, 4;
	mov.u16 	%rs22, %rs21;
$L__BB0_40:
	mov.u32 	%r30, %r258;
	mov.u32 	%r29, %r257;
	setp.lt.u32 	%p36, %r30, 7;
	mov.f32 	%f570, 0f00000000;
	mov.b32 	%r260, 0;
	@%p36 bra 	$L__BB0_43;
	and.b32  	%r260, %r29, -8;
	mov.f32 	%f570, 0f00000000;
	mov.b32 	%r259, 0;
$L__BB0_42:
	.pragma "nounroll";
	sub.s32 	%r161, %r30, %r259;
	cvt.rn.f32.u32 	%f309, %r161;
	mul.f32 	%f310, %f309, 0fBFC00000;
	cvt.rn.f32.u32 	%f311, %r259;
	sub.f32 	%f312, %f310, %f311;
	mul.lo.s32 	%r162, %r161, %r86;
	mul.wide.s32 	%rd98, %r162, 4;
	add.s64 	%rd99, %rd2, %rd98;
	ld.global.f32 	%f313, [%rd99+24];
	mul.f32 	%f314, %f312, %f313;
	mul.lo.s32 	%r163, %r259, %r86;
	mul.wide.s32 	%rd100, %r163, 4;
	add.s64 	%rd101, %rd2, %rd100;
	ld.global.f32 	%f315, [%rd101+28];
	fma.rn.f32 	%f316, %f314, %f315, %f570;
	add.s32 	%r164, %r259, 1;
	sub.s32 	%r165, %r30, %r164;
	cvt.rn.f32.u32 	%f317, %r165;
	mul.f32 	%f318, %f317, 0fBFC00000;
	cvt.rn.f32.u32 	%f319, %r164;
	sub.f32 	%f320, %f318, %f319;
	mul.lo.s32 	%r166, %r165, %r86;
	mul.wide.s32 	%rd102, %r166, 4;
	add.s64 	%rd103, %rd2, %rd102;
	ld.global.f32 	%f321, [%rd103+24];
	mul.f32 	%f322, %f320, %f321;
	add.s64 	%rd105, %rd101, %rd144;
	ld.global.f32 	%f323, [%rd105+28];
	fma.rn.f32 	%f324, %f322, %f323, %f316;
	add.s32 	%r167, %r259, 2;
	sub.s32 	%r168, %r30, %r167;
	cvt.rn.f32.u32 	%f325, %r168;
	mul.f32 	%f326, %f325, 0fBFC00000;
	cvt.rn.f32.u32 	%f327, %r167;
	sub.f32 	%f328, %f326, %f327;
	mul.lo.s32 	%r169, %r168, %r86;
	mul.wide.s32 	%rd106, %r169, 4;
	add.s64 	%rd107, %rd2, %rd106;
	ld.global.f32 	%f329, [%rd107+24];
	mul.f32 	%f330, %f328, %f329;
	add.s64 	%rd108, %rd105, %rd144;
	ld.global.f32 	%f331, [%rd108+28];
	fma.rn.f32 	%f332, %f330, %f331, %f324;
	add.s32 	%r170, %r259, 3;
	sub.s32 	%r171, %r30, %r170;
	cvt.rn.f32.u32 	%f333, %r171;
	mul.f32 	%f334, %f333, 0fBFC00000;
	cvt.rn.f32.u32 	%f335, %r170;
	sub.f32 	%f336, %f334, %f335;
	mul.lo.s32 	%r172, %r171, %r86;
	mul.wide.s32 	%rd109, %r172, 4;
	add.s64 	%rd110, %rd2, %rd109;
	ld.global.f32 	%f337, [%rd110+24];
	mul.f32 	%f338, %f336, %f337;
	add.s64 	%rd111, %rd108, %rd144;
	ld.global.f32 	%f339, [%rd111+28];
	fma.rn.f32 	%f340, %f338, %f339, %f332;
	add.s32 	%r173, %r259, 4;
	sub.s32 	%r174, %r30, %r173;
	cvt.rn.f32.u32 	%f341, %r174;
	mul.f32 	%f342, %f341, 0fBFC00000;
	cvt.rn.f32.u32 	%f343, %r173;
	sub.f32 	%f344, %f342, %f343;
	mul.lo.s32 	%r175, %r174, %r86;
	mul.wide.s32 	%rd112, %r175, 4;
	add.s64 	%rd113, %rd2, %rd112;
	ld.global.f32 	%f345, [%rd113+24];
	mul.f32 	%f346, %f344, %f345;
	add.s64 	%rd114, %rd111, %rd144;
	ld.global.f32 	%f347, [%rd114+28];
	fma.rn.f32 	%f348, %f346, %f347, %f340;
	add.s32 	%r176, %r259, 5;
	sub.s32 	%r177, %r30, %r176;
	cvt.rn.f32.u32 	%f349, %r177;
	mul.f32 	%f350, %f349, 0fBFC00000;
	cvt.rn.f32.u32 	%f351, %r176;
	sub.f32 	%f352, %f350, %f351;
	mul.lo.s32 	%r178, %r177, %r86;
	mul.wide.s32 	%rd115, %r178, 4;
	add.s64 	%rd116, %rd2, %rd115;
	ld.global.f32 	%f353, [%rd116+24];
	mul.f32 	%f354, %f352, %f353;
	add.s64 	%rd117, %rd114, %rd144;
	ld.global.f32 	%f355, [%rd117+28];
	fma.rn.f32 	%f356, %f354, %f355, %f348;
	add.s32 	%r179, %r259, 6;
	sub.s32 	%r180, %r30, %r179;
	cvt.rn.f32.u32 	%f357, %r180;
	mul.f32 	%f358, %f357, 0fBFC00000;
	cvt.rn.f32.u32 	%f359, %r179;
	sub.f32 	%f360, %f358, %f359;
	mul.lo.s32 	%r181, %r180, %r86;
	mul.wide.s32 	%rd118, %r181, 4;
	add.s64 	%rd119, %rd2, %rd118;
	ld.global.f32 	%f361, [%rd119+24];
	mul.f32 	%f362, %f360, %f361;
	add.s64 	%rd120, %rd117, %rd144;
	ld.global.f32 	%f363, [%rd120+28];
	fma.rn.f32 	%f364, %f362, %f363, %f356;
	add.s32 	%r182, %r259, 7;
	sub.s32 	%r183, %r30, %r182;
	cvt.rn.f32.u32 	%f365, %r183;
	mul.f32 	%f366, %f365, 0fBFC00000;
	cvt.rn.f32.u32 	%f367, %r182;
	sub.f32 	%f368, %f366, %f367;
	mul.lo.s32 	%r184, %r183, %r86;
	mul.wide.s32 	%rd121, %r184, 4;
	add.s64 	%rd122, %rd2, %rd121;
	ld.global.f32 	%f369, [%rd122+24];
	mul.f32 	%f370, %f368, %f369;
	add.s64 	%rd123, %rd120, %rd144;
	ld.global.f32 	%f371, [%rd123+28];
	fma.rn.f32 	%f570, %f370, %f371, %f364;
	add.s32 	%r259, %r259, 8;
	setp.ne.s32 	%p37, %r259, %r260;
	@%p37 bra 	$L__BB0_42;
$L__BB0_43:
	and.b32  	%r185, %r29, 7;
	setp.eq.s32 	%p38, %r185, 0;
	@%p38 bra 	$L__BB0_51;
	add.s16 	%rs14, %rs22, 2;
	cvt.u32.u16 	%r186, %rs14;
	and.b32  	%r35, %r186, 7;
	add.s32 	%r187, %r35, -1;
	setp.lt.u32 	%p39, %r187, 3;
	@%p39 bra 	$L__BB0_46;
	sub.s32 	%r188, %r30, %r260;
	cvt.rn.f32.u32 	%f373, %r188;
	mul.f32 	%f374, %f373, 0fBFC00000;
	cvt.rn.f32.u32 	%f375, %r260;
	sub.f32 	%f376, %f374, %f375;
	mul.lo.s32 	%r189, %r188, %r86;
	mul.wide.s32 	%rd124, %r189, 4;
	add.s64 	%rd125, %rd2, %rd124;
	ld.global.f32 	%f377, [%rd125+24];
	mul.f32 	%f378, %f376, %f377;
	mul.lo.s32 	%r190, %r260, %r86;
	mul.wide.s32 	%rd126, %r190, 4;
	add.s64 	%rd127, %rd2, %rd126;
	ld.global.f32 	%f379, [%rd127+28];
	fma.rn.f32 	%f380, %f378, %f379, %f570;
	add.s32 	%r191, %r260, 1;
	sub.s32 	%r192, %r30, %r191;
	cvt.rn.f32.u32 	%f381, %r192;
	mul.f32 	%f382, %f381, 0fBFC00000;
	cvt.rn.f32.u32 	%f383, %r191;
	sub.f32 	%f384, %f382, %f383;
	mul.lo.s32 	%r193, %r192, %r86;
	mul.wide.s32 	%rd128, %r193, 4;
	add.s64 	%rd129, %rd2, %rd128;
	ld.global.f32 	%f385, [%rd129+24];
	mul.f32 	%f386, %f384, %f385;
	add.s64 	%rd131, %rd127, %rd144;
	ld.global.f32 	%f387, [%rd131+28];
	fma.rn.f32 	%f388, %f386, %f387, %f380;
	add.s32 	%r194, %r260, 2;
	sub.s32 	%r195, %r30, %r194;
	cvt.rn.f32.u32 	%f389, %r195;
	mul.f32 	%f390, %f389, 0fBFC00000;
	cvt.rn.f32.u32 	%f391, %r194;
	sub.f32 	%f392, %f390, %f391;
	mul.lo.s32 	%r196, %r195, %r86;
	mul.wide.s32 	%rd132, %r196, 4;
	add.s64 	%rd133, %rd2, %rd132;
	ld.global.f32 	%f393, [%rd133+24];
	mul.f32 	%f394, %f392, %f393;
	add.s64 	%rd134, %rd131, %rd144;
	ld.global.f32 	%f395, [%rd134+28];
	fma.rn.f32 	%f396, %f394, %f395, %f388;
	add.s32 	%r197, %r260, 3;
	sub.s32 	%r198, %r30, %r197;
	cvt.rn.f32.u32 	%f397, %r198;
	mul.f32 	%f398, %f397, 0fBFC00000;
	cvt.rn.f32.u32 	%f399, %r197;
	sub.f32 	%f400, %f398, %f399;
	mul.lo.s32 	%r199, %r198, %r86;
	mul.wide.s32 	%rd135, %r199, 4;
	add.s64 	%rd136, %rd2, %rd135;
	ld.global.f32 	%f401, [%rd136+24];
	mul.f32 	%f402, %f400, %f401;
	add.s64 	%rd137, %rd134, %rd144;
	ld.global.f32 	%f403, [%rd137+28];
	fma.rn.f32 	%f570, %f402, %f403, %f396;
	add.s32 	%r260, %r260, 4;
$L__BB0_46:
	and.b32  	%r200, %r35, 3;
	setp.eq.s32 	%p40, %r200, 0;
	@%p40 bra 	$L__BB0_51;
	and.b16  	%rs15, %rs21, 3;
	setp.eq.s16 	%p41, %rs15, 3;
	@%p41 bra 	$L__BB0_49;
	sub.s32 	%r201, %r30, %r260;
	cvt.rn.f32.u32 	%f405, %r201;
	mul.f32 	%f406, %f405, 0fBFC00000;
	cvt.rn.f32.u32 	%f407, %r260;
	sub.f32 	%f408, %f406, %f407;
	mul.lo.s32 	%r202, %r201, %r86;
	mul.wide.s32 	%rd138, %r202, 4;
	add.s64 	%rd139, %rd2, %rd138;
	ld.global.f32 	%f409, [%rd139+24];
	mul.f32 	%f410, %f408, %f409;
	mul.lo.s32 	%r203, %r260, %r86;
	mul.wide.s32 	%rd140, %r203, 4;
	add.s64 	%rd141, %rd2, %rd140;
	ld.global.f32 	%f411, [%rd141+28];
	fma.rn.f32 	%f412, %f410, %f411, %f570;
	add.s32 	%r204, %r260, 1;
	sub.s32 	%r205, %r30, %r204;
	cvt.rn.f32.u32 	%f413, %r205;
	mul.f32 	%f414, %f413, 0fBFC00000;
	cvt.rn.f32.u32 	%f415, %r204;
	sub.f32 	%f416, %f414, %f415;
	mul.lo.s32 	%r206, %r205, %r86;
	mul.wide.s32 	%rd142, %r206, 4;
	add.s64 	%rd143, %rd2, %rd142;
	ld.global.f32 	%f417, [%rd143+24];
	mul.f32 	%f418, %f416, %f417;
	add.s64 	%rd145, %rd141, %rd144;
	ld.global.f32 	%f419, [%rd145+28];
	fma.rn.f32 	%f570, %f418, %f419, %f412;
	add.s32 	%r260, %r260, 2;
$L__BB0_49:
	and.b16  	%rs16, %rs21, 1;
	setp.eq.b16 	%p42, %rs16, 1;
	not.pred 	%p43, %p42;
	@%p43 bra 	$L__BB0_51;
	sub.s32 	%r207, %r30, %r260;
	cvt.rn.f32.u32 	%f420, %r207;
	mul.f32 	%f421, %f420, 0fBFC00000;
	cvt.rn.f32.u32 	%f422, %r260;
	sub.f32 	%f423, %f421, %f422;
	mul.lo.s32 	%r208, %r207, %r86;
	mul.wide.s32 	%rd146, %r208, 4;
	add.s64 	%rd147, %rd2, %rd146;
	ld.global.f32 	%f424, [%rd147+24];
	mul.f32 	%f425, %f423, %f424;
	mul.lo.s32 	%r209, %r260, %r86;
	mul.wide.s32 	%rd148, %r209, 4;
	add.s64 	%rd149, %rd2, %rd148;
	ld.global.f32 	%f426, [%rd149+28];
	fma.rn.f32 	%f570, %f425, %f426, %f570;
$L__BB0_51:
	cvt.rn.f32.u32 	%f427, %r30;
	ld.global.f32 	%f428, [%rd2+24];
	mul.f32 	%f429, %f428, %f427;
	div.rn.f32 	%f430, %f570, %f429;
	mul.lo.s32 	%r210, %r30, %r86;
	mul.wide.s32 	%rd150, %r210, 4;
	add.s64 	%rd151, %rd2, %rd150;
	st.global.f32 	[%rd151+28], %f430;
	add.s32 	%r258, %r30, 1;
	add.s32 	%r257, %r30, 2;
	setp.eq.s32 	%p44, %r29, %r85;
	add.s16 	%rs22, %rs22, 1;
	add.s16 	%rs21, %rs21, 1;
	@%p44 bra 	$L__BB0_52;
	bra.uni 	$L__BB0_40;
$L__BB0_52:
	setp.lt.s32 	%p45, %r85, 1;
	@%p45 bra 	$L__BB0_69;
	mov.b32 	%r265, 0;
	mov.b16 	%rs23, 0;
	mul.wide.s32 	%rd171, %r86, 4;
$L__BB0_54:
	mov.u32 	%r53, %r265;
	add.s32 	%r54, %r53, 1;
	mul.lo.s32 	%r267, %r53, %r86;
	mul.wide.s32 	%rd152, %r267, 4;
	add.s64 	%rd5, %rd2, %rd152;
	mov.b32 	%r213, 0;
	st.global.u32 	[%rd5+12], %r213;
	st.global.u32 	[%rd5+16], %r213;
	st.global.u32 	[%rd5+20], %r213;
	setp.lt.u32 	%p46, %r53, 3;
	mov.b32 	%r264, 1;
	mov.f32 	%f574, 0f00000000;
	mov.f32 	%f575, %f574;
	mov.f32 	%f576, %f574;
	@%p46 bra 	$L__BB0_58;
	and.b32  	%r215, %r54, -4;
	neg.s32 	%r271, %r215;
	add.s32 	%r216, %r53, -3;
	mul.lo.s32 	%r270, %r86, %r216;
	add.s32 	%r217, %r53, -2;
	mul.lo.s32 	%r269, %r86, %r217;
	add.s32 	%r218, %r53, -1;
	mul.lo.s32 	%r268, %r86, %r218;
	mov.f32 	%f574, 0f00000000;
	mov.b32 	%r266, 0;
	mov.u32 	%r272, %r266;
$L__BB0_56:
	.pragma "nounroll";
	mul.wide.s32 	%rd153, %r266, 4;
	add.s64 	%rd154, %rd2, %rd153;
	ld.global.f32 	%f433, [%rd154+28];
	mul.wide.s32 	%rd155, %r267, 4;
	add.s64 	%rd156, %rd2, %rd155;
	ld.global.f32 	%f434, [%rd156];
	fma.rn.f32 	%f435, %f433, %f434, %f576;
	st.global.f32 	[%rd5+12], %f435;
	ld.global.f32 	%f436, [%rd154+28];
	ld.global.f32 	%f437, [%rd156+4];
	fma.rn.f32 	%f438, %f436, %f437, %f575;
	st.global.f32 	[%rd5+16], %f438;
	ld.global.f32 	%f439, [%rd154+28];
	ld.global.f32 	%f440, [%rd156+8];
	fma.rn.f32 	%f441, %f439, %f440, %f574;
	st.global.f32 	[%rd5+20], %f441;
	mul.wide.s32 	%rd157, %r86, 4;
	add.s64 	%rd158, %rd154, %rd157;
	ld.global.f32 	%f442, [%rd158+28];
	mul.wide.s32 	%rd159, %r268, 4;
	add.s64 	%rd160, %rd2, %rd159;
	ld.global.f32 	%f443, [%rd160];
	fma.rn.f32 	%f444, %f442, %f443, %f435;
	st.global.f32 	[%rd5+12], %f444;
	ld.global.f32 	%f445, [%rd158+28];
	ld.global.f32 	%f446, [%rd160+4];
	fma.rn.f32 	%f447, %f445, %f446, %f438;
	st.global.f32 	[%rd5+16], %f447;
	ld.global.f32 	%f448, [%rd158+28];
	ld.global.f32 	%f449, [%rd160+8];
	fma.rn.f32 	%f450, %f448, %f449, %f441;
	st.global.f32 	[%rd5+20], %f450;
	add.s64 	%rd161, %rd158, %rd157;
	ld.global.f32 	%f451, [%rd161+28];
	mul.wide.s32 	%rd162, %r269, 4;
	add.s64 	%rd163, %rd2, %rd162;
	ld.global.f32 	%f452, [%rd163];
	fma.rn.f32 	%f453, %f451, %f452, %f444;
	st.global.f32 	[%rd5+12], %f453;
	ld.global.f32 	%f454, [%rd161+28];
	ld.global.f32 	%f455, [%rd163+4];
	fma.rn.f32 	%f456, %f454, %f455, %f447;
	st.global.f32 	[%rd5+16], %f456;
	ld.global.f32 	%f457, [%rd161+28];
	ld.global.f32 	%f458, [%rd163+8];
	fma.rn.f32 	%f459, %f457, %f458, %f450;
	st.global.f32 	[%rd5+20], %f459;
	add.s64 	%rd164, %rd161, %rd157;
	ld.global.f32 	%f460, [%rd164+28];
	mul.wide.s32 	%rd165, %r270, 4;
	add.s64 	%rd166, %rd2, %rd165;
	ld.global.f32 	%f461, [%rd166];
	fma.rn.f32 	%f576, %f460, %f461, %f453;
	st.global.f32 	[%rd5+12], %f576;
	ld.global.f32 	%f462, [%rd164+28];
	ld.global.f32 	%f463, [%rd166+4];
	fma.rn.f32 	%f575, %f462, %f463, %f456;
	st.global.f32 	[%rd5+16], %f575;
	ld.global.f32 	%f464, [%rd164+28];
	ld.global.f32 	%f465, [%rd166+8];
	fma.rn.f32 	%f574, %f464, %f465, %f459;
	st.global.f32 	[%rd5+20], %f574;
	add.s32 	%r272, %r272, 4;
	add.s32 	%r271, %r271, 4;
	shl.b32 	%r219, %r86, 2;
	sub.s32 	%r270, %r270, %r219;
	sub.s32 	%r269, %r269, %r219;
	sub.s32 	%r268, %r268, %r219;
	sub.s32 	%r267, %r267, %r219;
	add.s32 	%r266, %r266, %r219;
	setp.eq.s32 	%p47, %r271, 0;
	@%p47 bra 	$L__BB0_57;
	bra.uni 	$L__BB0_56;
$L__BB0_57:
	add.s32 	%r264, %r272, 1;
$L__BB0_58:
	add.s32 	%r265, %r53, 1;
	and.b32  	%r220, %r265, 3;
	setp.eq.s32 	%p48, %r220, 0;
	@%p48 bra 	$L__BB0_63;
	and.b16  	%rs18, %rs23, 3;
	setp.eq.s16 	%p49, %rs18, 0;
	@%p49 bra 	$L__BB0_61;
	add.s32 	%r221, %r264, -1;
	mul.lo.s32 	%r222, %r221, %r86;
	mul.wide.s32 	%rd167, %r222, 4;
	add.s64 	%rd168, %rd2, %rd167;
	ld.global.f32 	%f466, [%rd168+28];
	sub.s32 	%r223, %r265, %r264;
	mul.lo.s32 	%r224, %r223, %r86;
	mul.wide.s32 	%rd169, %r224, 4;
	add.s64 	%rd170, %rd2, %rd169;
	ld.global.f32 	%f467, [%rd170];
	fma.rn.f32 	%f468, %f466, %f467, %f576;
	st.global.f32 	[%rd5+12], %f468;
	ld.global.f32 	%f469, [%rd168+28];
	ld.global.f32 	%f470, [%rd170+4];
	fma.rn.f32 	%f471, %f469, %f470, %f575;
	st.global.f32 	[%rd5+16], %f471;
	ld.global.f32 	%f472, [%rd168+28];
	ld.global.f32 	%f473, [%rd170+8];
	fma.rn.f32 	%f474, %f472, %f473, %f574;
	st.global.f32 	[%rd5+20], %f474;
	add.s64 	%rd172, %rd168, %rd171;
	ld.global.f32 	%f475, [%rd172+28];
	sub.s32 	%r225, %r53, %r264;
	mul.lo.s32 	%r226, %r225, %r86;
	mul.wide.s32 	%rd173, %r226, 4;
	add.s64 	%rd174, %rd2, %rd173;
	ld.global.f32 	%f476, [%rd174];
	fma.rn.f32 	%f576, %f475, %f476, %f468;
	st.global.f32 	[%rd5+12], %f576;
	ld.global.f32 	%f477, [%rd172+28];
	ld.global.f32 	%f478, [%rd174+4];
	fma.rn.f32 	%f575, %f477, %f478, %f471;
	st.global.f32 	[%rd5+16], %f575;
	ld.global.f32 	%f479, [%rd172+28];
	ld.global.f32 	%f480, [%rd174+8];
	fma.rn.f32 	%f574, %f479, %f480, %f474;
	st.global.f32 	[%rd5+20], %f574;
	add.s32 	%r264, %r264, 2;
$L__BB0_61:
	and.b16  	%rs19, %rs23, 1;
	setp.eq.b16 	%p50, %rs19, 1;
	@%p50 bra 	$L__BB0_63;
	add.s32 	%r227, %r264, -1;
	mul.lo.s32 	%r228, %r227, %r86;
	mul.wide.s32 	%rd175, %r228, 4;
	add.s64 	%rd176, %rd2, %rd175;
	ld.global.f32 	%f481, [%rd176+28];
	sub.s32 	%r229, %r265, %r264;
	mul.lo.s32 	%r230, %r229, %r86;
	mul.wide.s32 	%rd177, %r230, 4;
	add.s64 	%rd178, %rd2, %rd177;
	ld.global.f32 	%f482, [%rd178];
	fma.rn.f32 	%f483, %f481, %f482, %f576;
	st.global.f32 	[%rd5+12], %f483;
	ld.global.f32 	%f484, [%rd176+28];
	ld.global.f32 	%f485, [%rd178+4];
	fma.rn.f32 	%f486, %f484, %f485, %f575;
	st.global.f32 	[%rd5+16], %f486;
	ld.global.f32 	%f487, [%rd176+28];
	ld.global.f32 	%f488, [%rd178+8];
	fma.rn.f32 	%f489, %f487, %f488, %f574;
	st.global.f32 	[%rd5+20], %f489;
$L__BB0_63:
	setp.ne.s32 	%p51, %r265, %r85;
	add.s16 	%rs23, %rs23, 1;
	@%p51 bra 	$L__BB0_54;
	ld.param.u64 	%rd196, [_Z17NbodyODE2TpgpuauxiiiiiiPfS_S_S__param_9];
	ld.param.u32 	%r239, [_Z17NbodyODE2TpgpuauxiiiiiiPfS_S_S__param_2];
	cvta.to.global.u64 	%rd4, %rd196;
	mul.lo.s32 	%r47, %r239, %r1;
	mul.lo.s32 	%r48, %r239, %r2;
	setp.eq.s32 	%p52, %r85, 1;
	mov.b32 	%r277, 0;
	@%p52 bra 	$L__BB0_67;
	ld.param.u32 	%r243, [_Z17NbodyODE2TpgpuauxiiiiiiPfS_S_S__param_3];
	and.b32  	%r277, %r85, 2147483646;
	neg.s32 	%r276, %r277;
	shl.b32 	%r51, %r243, 1;
	shl.b32 	%r52, %r86, 1;
	mov.b32 	%r273, 0;
	mul.wide.s32 	%rd185, %r86, 4;
	mov.u32 	%r274, %r47;
	mov.u32 	%r275, %r48;
$L__BB0_66:
	ld.param.u32 	%r244, [_Z17NbodyODE2TpgpuauxiiiiiiPfS_S_S__param_3];
	mul.wide.s32 	%rd179, %r273, 4;
	add.s64 	%rd180, %rd2, %rd179;
	ld.global.f32 	%f490, [%rd180+12];
	mul.f32 	%f491, %f2, %f490;
	mul.wide.s32 	%rd181, %r274, 4;
	add.s64 	%rd182, %rd4, %rd181;
	ld.global.f32 	%f492, [%rd182];
	sub.f32 	%f493, %f492, %f491;
	st.global.f32 	[%rd182], %f493;
	ld.global.f32 	%f494, [%rd180+12];
	mul.wide.s32 	%rd183, %r275, 4;
	add.s64 	%rd184, %rd4, %rd183;
	ld.global.f32 	%f495, [%rd184];
	fma.rn.f32 	%f496, %f1, %f494, %f495;
	st.global.f32 	[%rd184], %f496;
	ld.global.f32 	%f497, [%rd180+16];
	mul.f32 	%f498, %f2, %f497;
	ld.global.f32 	%f499, [%rd182+4];
	sub.f32 	%f500, %f499, %f498;
	st.global.f32 	[%rd182+4], %f500;
	ld.global.f32 	%f501, [%rd180+16];
	ld.global.f32 	%f502, [%rd184+4];
	fma.rn.f32 	%f503, %f1, %f501, %f502;
	st.global.f32 	[%rd184+4], %f503;
	ld.global.f32 	%f504, [%rd180+20];
	mul.f32 	%f505, %f2, %f504;
	ld.global.f32 	%f506, [%rd182+8];
	sub.f32 	%f507, %f506, %f505;
	st.global.f32 	[%rd182+8], %f507;
	ld.global.f32 	%f508, [%rd180+20];
	ld.global.f32 	%f509, [%rd184+8];
	fma.rn.f32 	%f510, %f1, %f508, %f509;
	st.global.f32 	[%rd184+8], %f510;
	add.s64 	%rd186, %rd180, %rd185;
	ld.global.f32 	%f511, [%rd186+12];
	mul.f32 	%f512, %f2, %f511;
	mul.wide.s32 	%rd187, %r244, 4;
	add.s64 	%rd188, %rd182, %rd187;
	ld.global.f32 	%f513, [%rd188];
	sub.f32 	%f514, %f513, %f512;
	st.global.f32 	[%rd188], %f514;
	ld.global.f32 	%f515, [%rd186+12];
	add.s64 	%rd189, %rd184, %rd187;
	ld.global.f32 	%f516, [%rd189];
	fma.rn.f32 	%f517, %f1, %f515, %f516;
	st.global.f32 	[%rd189], %f517;
	ld.global.f32 	%f518, [%rd186+16];
	mul.f32 	%f519, %f2, %f518;
	ld.global.f32 	%f520, [%rd188+4];
	sub.f32 	%f521, %f520, %f519;
	st.global.f32 	[%rd188+4], %f521;
	ld.global.f32 	%f522, [%rd186+16];
	ld.global.f32 	%f523, [%rd189+4];
	fma.rn.f32 	%f524, %f1, %f522, %f523;
	st.global.f32 	[%rd189+4], %f524;
	ld.global.f32 	%f525, [%rd186+20];
	mul.f32 	%f526, %f2, %f525;
	ld.global.f32 	%f527, [%rd188+8];
	sub.f32 	%f528, %f527, %f526;
	st.global.f32 	[%rd188+8], %f528;
	ld.global.f32 	%f529, [%rd186+20];
	ld.global.f32 	%f530, [%rd189+8];
	fma.rn.f32 	%f531, %f1, %f529, %f530;
	st.global.f32 	[%rd189+8], %f531;
	add.s32 	%r276, %r276, 2;
	add.s32 	%r275, %r275, %r51;
	add.s32 	%r274, %r274, %r51;
	add.s32 	%r273, %r273, %r52;
	setp.ne.s32 	%p53, %r276, 0;
	@%p53 bra 	$L__BB0_66;
$L__BB0_67:
	and.b32  	%r233, %r85, 1;
	setp.eq.b32 	%p54, %r233, 1;
	not.pred 	%p55, %p54;
	@%p55 bra 	$L__BB0_69;
	ld.param.u32 	%r245, [_Z17NbodyODE2TpgpuauxiiiiiiPfS_S_S__param_3];
	mul.lo.s32 	%r234, %r277, %r86;
	mul.wide.s32 	%rd190, %r234, 4;
	add.s64 	%rd191, %rd2, %rd190;
	ld.global.f32 	%f532, [%rd191+12];
	mul.f32 	%f533, %f2, %f532;
	mul.lo.s32 	%r235, %r277, %r245;
	add.s32 	%r236, %r235, %r47;
	mul.wide.s32 	%rd192, %r236, 4;
	add.s64 	%rd193, %rd4, %rd192;
	ld.global.f32 	%f534, [%rd193];
	sub.f32 	%f535, %f534, %f533;
	st.global.f32 	[%rd193], %f535;
	ld.global.f32 	%f536, [%rd191+12];
	add.s32 	%r237, %r235, %r48;
	mul.wide.s32 	%rd194, %r237, 4;
	add.s64 	%rd195, %rd4, %rd194;
	ld.global.f32 	%f537, [%rd195];
	fma.rn.f32 	%f538, %f1, %f536, %f537;
	st.global.f32 	[%rd195], %f538;
	ld.global.f32 	%f539, [%rd191+16];
	mul.f32 	%f540, %f2, %f539;
	ld.global.f32 	%f541, [%rd193+4];
	sub.f32 	%f542, %f541, %f540;
	st.global.f32 	[%rd193+4], %f542;
	ld.global.f32 	%f543, [%rd191+16];
	ld.global.f32 	%f544, [%rd195+4];
	fma.rn.f32 	%f545, %f1, %f543, %f544;
	st.global.f32 	[%rd195+4], %f545;
	ld.global.f32 	%f546, [%rd191+20];
	mul.f32 	%f547, %f2, %f546;
	ld.global.f32 	%f548, [%rd193+8];
	sub.f32 	%f549, %f548, %f547;
	st.global.f32 	[%rd193+8], %f549;
	ld.global.f32 	%f550, [%rd191+20];
	ld.global.f32 	%f551, [%rd195+8];
	fma.rn.f32 	%f552, %f1, %f550, %f551;
	st.global.f32 	[%rd195+8], %f552;
$L__BB0_69:
	ret;

}


// ===== COMPILED SASS (sm_100) =====

	.target	sm_100

	.elftype	@"ET_EXEC"


//--------------------- .note.nv.tkinfo           --------------------------
	.section	.note.nv.tkinfo,"",@"SHT_NOTE"
	.sectionflags	@"SHF_NOTE_NV_TKINFO"
	.tkinfo
        /*0018*/ 	.word	0x00000002
        /*0030*/ 	.string	""
        /*0030*/ 	.string	"ptxas"
        /*0030*/ 	.string	"Cuda compilation tools, release 13.0, V13.0.88"
        /*0030*/ 	.string	"Build cuda_13.0.r13.0/compiler.36424714_0"
        /*0030*/ 	.string	"-arch sm_100 -m 64 "



//--------------------- .note.nv.cuinfo           --------------------------
	.section	.note.nv.cuinfo,"",@"SHT_NOTE"
	.sectionflags	@"SHF_NOTE_NV_CUINFO"
        /*0018*/ 	.short	0x0002
        /*001a*/ 	.short	0x0064
        /*001c*/ 	.short	0x0082
	.zero		2


//--------------------- .nv.info                  --------------------------
	.section	.nv.info,"",@"SHT_CUDA_INFO"
	.align	4


	//----- nvinfo : EIATTR_REGCOUNT
	.align		4
        /*0000*/ 	.byte	0x04, 0x2f
        /*0002*/ 	.short	(.L_1 - .L_0)
	.align		4
.L_0:
        /*0004*/ 	.word	index@(_Z17NbodyODE2TpgpuauxiiiiiiPfS_S_S_)
        /*0008*/ 	.word	0x00000020


	//----- nvinfo : EIATTR_FRAME_SIZE
	.align		4
.L_1:
        /*000c*/ 	.byte	0x04, 0x11
        /*000e*/ 	.short	(.L_3 - .L_2)
	.align		4
.L_2:
        /*0010*/ 	.word	index@($__internal_0_$__cuda_sm3x_div_rn_noftz_f32_slowpath)
        /*0014*/ 	.word	0x00000000


	//----- nvinfo : EIATTR_FRAME_SIZE
	.align		4
.L_3:
        /*0018*/ 	.byte	0x04, 0x11
        /*001a*/ 	.short	(.L_5 - .L_4)
	.align		4
.L_4:
        /*001c*/ 	.word	index@(_Z17NbodyODE2TpgpuauxiiiiiiPfS_S_S_)
        /*0020*/ 	.word	0x00000000


	//----- nvinfo : EIATTR_MIN_STACK_SIZE
	.align		4
.L_5:
        /*0024*/ 	.byte	0x04, 0x12
        /*0026*/ 	.short	(.L_7 - .L_6)
	.align		4
.L_6:
        /*0028*/ 	.word	index@(_Z17NbodyODE2TpgpuauxiiiiiiPfS_S_S_)
        /*002c*/ 	.word	0x00000000
.L_7:


//--------------------- .nv.compat                --------------------------
	.section	.nv.compat,"",@"SHT_CUDA_COMPAT_INFO"
	.align	4
        /*0000*/ 	.byte	0x02, 0x09, 0x00, 0x00, 0x02, 0x02, 0x01, 0x00, 0x02, 0x05, 0x05, 0x00, 0x03, 0x07, 0x01, 0x01
        /*0010*/ 	.byte	0x02, 0x03, 0x00, 0x00, 0x02, 0x06, 0x01, 0x00, 0x04, 0x0b, 0x08, 0x00, 0x01, 0x00, 0x00, 0x00
        /*0020*/ 	.byte	0x00, 0x00, 0x00, 0x00


//--------------------- .nv.info._Z17NbodyODE2TpgpuauxiiiiiiPfS_S_S_ --------------------------
	.section	.nv.info._Z17NbodyODE2TpgpuauxiiiiiiPfS_S_S_,"",@"SHT_CUDA_INFO"
	.sectionflags	@""
	.align	4


	//----- nvinfo : EIATTR_CUDA_API_VERSION
	.align		4
        /*0000*/ 	.byte	0x04, 0x37
        /*0002*/ 	.short	(.L_9 - .L_8)
.L_8:
        /*0004*/ 	.word	0x00000082


	//----- nvinfo : EIATTR_KPARAM_INFO
	.align		4
.L_9:
        /*0008*/ 	.byte	0x04, 0x17
        /*000a*/ 	.short	(.L_11 - .L_10)
.L_10:
        /*000c*/ 	.word	0x00000000
        /*0010*/ 	.short	0x0009
        /*0012*/ 	.short	0x0030
        /*0014*/ 	.byte	0x00, 0xf5, 0x21, 0x00


	//----- nvinfo : EIATTR_KPARAM_INFO
	.align		4
.L_11:
        /*0018*/ 	.byte	0x04, 0x17
        /*001a*/ 	.short	(.L_13 - .L_12)
.L_12:
        /*001c*/ 	.word	0x00000000
        /*0020*/ 	.short	0x0008
        /*0022*/ 	.short	0x0028
        /*0024*/ 	.byte	0x00, 0xf5, 0x21, 0x00


	//----- nvinfo : EIATTR_KPARAM_INFO
	.align		4
.L_13:
        /*0028*/ 	.byte	0x04, 0x17
        /*002a*/ 	.short	(.L_15 - .L_14)
.L_14:
        /*002c*/ 	.word	0x00000000
        /*0030*/ 	.short	0x0007
        /*0032*/ 	.short	0x0020
        /*0034*/ 	.byte	0x00, 0xf5, 0x21, 0x00


	//----- nvinfo : EIATTR_KPARAM_INFO
	.align		4
.L_15:
        /*0038*/ 	.byte	0x04, 0x17
        /*003a*/ 	.short	(.L_17 - .L_16)
.L_16:
        /*003c*/ 	.word	0x00000000
        /*0040*/ 	.short	0x0006
        /*0042*/ 	.short	0x0018
        /*0044*/ 	.byte	0x00, 0xf5, 0x21, 0x00


	//----- nvinfo : EIATTR_KPARAM_INFO
	.align		4
.L_17:
        /*0048*/ 	.byte	0x04, 0x17
        /*004a*/ 	.short	(.L_19 - .L_18)
.L_18:
        /*004c*/ 	.word	0x00000000
        /*0050*/ 	.short	0x0005
        /*0052*/ 	.short	0x0014
        /*0054*/ 	.byte	0x00, 0xf0, 0x11, 0x00


	//----- nvinfo : EIATTR_KPARAM_INFO
	.align		4
.L_19:
        /*0058*/ 	.byte	0x04, 0x17
        /*005a*/ 	.short	(.L_21 - .L_20)
.L_20:
        /*005c*/ 	.word	0x00000000
        /*0060*/ 	.short	0x0004
        /*0062*/ 	.short	0x0010
        /*0064*/ 	.byte	0x00, 0xf0, 0x11, 0x00


	//----- nvinfo : EIATTR_KPARAM_INFO
	.align		4
.L_21:
        /*0068*/ 	.byte	0x04, 0x17
        /*006a*/ 	.short	(.L_23 - .L_22)
.L_22:
        /*006c*/ 	.word	0x00000000
        /*0070*/ 	.short	0x0003
        /*0072*/ 	.short	0x000c
        /*0074*/ 	.byte	0x00, 0xf0, 0x11, 0x00


	//----- nvinfo : EIATTR_KPARAM_INFO
	.align		4
.L_23:
        /*0078*/ 	.byte	0x04, 0x17
        /*007a*/ 	.short	(.L_25 - .L_24)
.L_24:
        /*007c*/ 	.word	0x00000000
        /*0080*/ 	.short	0x0002
        /*0082*/ 	.short	0x0008
        /*0084*/ 	.byte	0x00, 0xf0, 0x11, 0x00


	//----- nvinfo : EIATTR_KPARAM_INFO
	.align		4
.L_25:
        /*0088*/ 	.byte	0x04, 0x17
        /*008a*/ 	.short	(.L_27 - .L_26)
.L_26:
        /*008c*/ 	.word	0x00000000
        /*0090*/ 	.short	0x0001
        /*0092*/ 	.short	0x0004
        /*0094*/ 	.byte	0x00, 0xf0, 0x11, 0x00


	//----- nvinfo : EIATTR_KPARAM_INFO
	.align		4
.L_27:
        /*0098*/ 	.byte	0x04, 0x17
        /*009a*/ 	.short	(.L_29 - .L_28)
.L_28:
        /*009c*/ 	.word	0x00000000
        /*00a0*/ 	.short	0x0000
        /*00a2*/ 	.short	0x0000
        /*00a4*/ 	.byte	0x00, 0xf0, 0x11, 0x00


	//----- nvinfo : EIATTR_SPARSE_MMA_MASK
	.align		4
.L_29:
        /*00a8*/ 	.byte	0x03, 0x50
        /*00aa*/ 	.short	0x0000


	//----- nvinfo : EIATTR_MAXREG_COUNT
	.align		4
        /*00ac*/ 	.byte	0x03, 0x1b
        /*00ae*/ 	.short	0x00ff


	//----- nvinfo : EIATTR_MERCURY_ISA_VERSION
	.align		4
        /*00b0*/ 	.byte	0x03, 0x5f
        /*00b2*/ 	.short	0x0101


	//----- nvinfo : EIATTR_VRC_CTA_INIT_COUNT
	.align		4
        /*00b4*/ 	.byte	0x02, 0x4a
	.zero		1
	.zero		1


	//----- nvinfo : EIATTR_EXIT_INSTR_OFFSETS
	.align		4
        /*00b8*/ 	.byte	0x04, 0x1c
        /*00ba*/ 	.short	(.L_31 - .L_30)


	//   ....[0]....
.L_30:
        /*00bc*/ 	.word	0x000000d0


	//   ....[1]....
        /*00c0*/ 	.word	0x00003160


	//   ....[2]....
        /*00c4*/ 	.word	0x00004060


	//   ....[3]....
        /*00c8*/ 	.word	0x00004270


	//----- nvinfo : EIATTR_CRS_STACK_SIZE
	.align		4
.L_31:
        /*00cc*/ 	.byte	0x04, 0x1e
        /*00ce*/ 	.short	(.L_33 - .L_32)
.L_32:
        /*00d0*/ 	.word	0x00000000


	//----- nvinfo : EIATTR_CBANK_PARAM_SIZE
	.align		4
.L_33:
        /*00d4*/ 	.byte	0x03, 0x19
        /*00d6*/ 	.short	0x0038


	//----- nvinfo : EIATTR_PARAM_CBANK
	.align		4
        /*00d8*/ 	.byte	0x04, 0x0a
        /*00da*/ 	.short	(.L_35 - .L_34)
	.align		4
.L_34:
        /*00dc*/ 	.word	index@(.nv.constant0._Z17NbodyODE2TpgpuauxiiiiiiPfS_S_S_)
        /*00e0*/ 	.short	0x0380
        /*00e2*/ 	.short	0x0038


	//----- nvinfo : EIATTR_SW_WAR
	.align		4
.L_35:
        /*00e4*/ 	.byte	0x04, 0x36
        /*00e6*/ 	.short	(.L_37 - .L_36)
.L_36:
        /*00e8*/ 	.word	0x00000008
.L_37:


//--------------------- .nv.callgraph             --------------------------
	.section	.nv.callgraph,"",@"SHT_CUDA_CALLGRAPH"
	.align	4
	.sectionentsize	8
	.align		4
        /*0000*/ 	.word	0x00000000
	.align		4
        /*0004*/ 	.word	0xffffffff
	.align		4
        /*0008*/ 	.word	0x00000000
	.align		4
        /*000c*/ 	.word	0xfffffffe
	.align		4
        /*0010*/ 	.word	0x00000000
	.align		4
        /*0014*/ 	.word	0xfffffffd
	.align		4
        /*0018*/ 	.word	0x00000000
	.align		4
        /*001c*/ 	.word	0xfffffffc


//--------------------- .text._Z17NbodyODE2TpgpuauxiiiiiiPfS_S_S_ --------------------------
	.section	.text._Z17NbodyODE2TpgpuauxiiiiiiPfS_S_S_,"ax",@progbits
	.align	128
        .global         _Z17NbodyODE2TpgpuauxiiiiiiPfS_S_S_
        .type           _Z17NbodyODE2TpgpuauxiiiiiiPfS_S_S_,@function
        .size           _Z17NbodyODE2TpgpuauxiiiiiiPfS_S_S_,(.L_x_38 - _Z17NbodyODE2TpgpuauxiiiiiiPfS_S_S_)
        .other          _Z17NbodyODE2TpgpuauxiiiiiiPfS_S_S_,@"STO_CUDA_ENTRY STV_DEFAULT"
_Z17NbodyODE2TpgpuauxiiiiiiPfS_S_S_:
.text._Z17NbodyODE2TpgpuauxiiiiiiPfS_S_S_:
[----:B------:R-:W-:Y:S01]  /*0000*/  LDC R1, c[0x0][0x37c] ;  /* 0x0000df00ff017b82 */ /* 0x000fe20000000800 */
[----:B------:R-:W0:Y:S07]  /*0010*/  S2R R3, SR_TID.X ;  /* 0x0000000000037919 */ /* 0x000e2e0000002100 */
[----:B------:R-:W0:Y:S01]  /*0020*/  S2UR UR4, SR_CTAID.X ;  /* 0x00000000000479c3 */ /* 0x000e220000002500 */
[----:B------:R-:W1:Y:S01]  /*0030*/  LDCU UR6, c[0x0][0x384] ;  /* 0x00007080ff0677ac */ /* 0x000e620008000800 */
[----:B------:R-:W2:Y:S06]  /*0040*/  S2R R5, SR_TID.Y ;  /* 0x0000000000057919 */ /* 0x000eac0000002200 */
[----:B------:R-:W0:Y:S08]  /*0050*/  LDC R0, c[0x0][0x360] ;  /* 0x0000d800ff007b82 */ /* 0x000e300000000800 */
[----:B------:R-:W2:Y:S08]  /*0060*/  S2UR UR5, SR_CTAID.Y ;  /* 0x00000000000579c3 */ /* 0x000eb00000002600 */
[----:B------:R-:W2:Y:S01]  /*0070*/  LDC R2, c[0x0][0x364] ;  /* 0x0000d900ff027b82 */ /* 0x000ea20000000800 */
[----:B0-----:R-:W-:-:S02]  /*0080*/  IMAD R0, R0, UR4, R3 ;  /* 0x0000000400007c24 */ /* 0x001fc4000f8e0203 */
[----:B--2---:R-:W-:-:S05]  /*0090*/  IMAD R3, R2, UR5, R5 ;  /* 0x0000000502037c24 */ /* 0x004fca000f8e0205 */
[----:B------:R-:W-:-:S04]  /*00a0*/  VIMNMX R2, PT, PT, R0, R3, !PT ;  /* 0x0000000300027248 */ /* 0x000fc80007fe0100 */
[----:B-1----:R-:W-:-:S04]  /*00b0*/  ISETP.GE.AND P0, PT, R2, UR6, PT ;  /* 0x0000000602007c0c */ /* 0x002fc8000bf06270 */
[----:B------:R-:W-:-:S13]  /*00c0*/  ISETP.GE.OR P0, PT, R0, R3, P0 ;  /* 0x000000030000720c */ /* 0x000fda0000706670 */
[----:B------:R-:W-:Y:S05]  /*00d0*/  @P0 EXIT ;  /* 0x000000000000094d */ /* 0x000fea0003800000 */
[----:B------:R-:W0:Y:S01]  /*00e0*/  LDC.64 R4, c[0x0][0x398] ;  /* 0x0000e600ff047b82 */ /* 0x000e220000000a00 */
[----:B------:R-:W1:Y:S01]  /*00f0*/  LDCU.64 UR8, c[0x0][0x358] ;  /* 0x00006b00ff0877ac */ /* 0x000e620008000a00 */
[----:B------:R-:W2:Y:S01]  /*0100*/  LDCU UR4, c[0x0][0x390] ;  /* 0x00007200ff0477ac */ /* 0x000ea20008000800 */
[----:B0-----:R-:W-:-:S04]  /*0110*/  IMAD.WIDE R6, R0, 0x4, R4 ;  /* 0x0000000400067825 */ /* 0x001fc800078e0204 */
[----:B------:R-:W-:Y:S01]  /*0120*/  IMAD.WIDE.U32 R4, R3, 0x4, R4 ;  /* 0x0000000403047825 */ /* 0x000fe200078e0004 */
[----:B-1----:R0:W5:Y:S05]  /*0130*/  LDG.E R2, desc[UR8][R6.64] ;  /* 0x0000000806027981 */ /* 0x00216a000c1e1900 */
[----:B------:R0:W5:Y:S01]  /*0140*/  LDG.E R4, desc[UR8][R4.64] ;  /* 0x0000000804047981 */ /* 0x000162000c1e1900 */
[----:B--2---:R-:W-:-:S04]  /*0150*/  MOV R10, UR4 ;  /* 0x00000004000a7c02 */ /* 0x004fc80008000f00 */
[----:B------:R-:W-:-:S13]  /*0160*/  ISETP.GE.AND P0, PT, R10, 0x1, PT ;  /* 0x000000010a00780c */ /* 0x000fda0003f06270 */
[----:B0-----:R-:W-:Y:S05]  /*0170*/  @!P0 BRA `(.L_x_0) ;  /* 0x0000001800e88947 */ /* 0x001fea0003800000 */
[----:B------:R-:W0:Y:S01]  /*0180*/  LDCU UR4, c[0x0][0x388] ;  /* 0x00007100ff0477ac */ /* 0x000e220008000800 */
[C---:B------:R-:W-:Y:S01]  /*0190*/  ISETP.GE.U32.AND P0, PT, R10.reuse, 0x4, PT ;  /* 0x000000040a00780c */ /* 0x040fe20003f06070 */
[----:B------:R-:W-:Y:S01]  /*01a0*/  HFMA2 R18, -RZ, RZ, 0, 0 ;  /* 0x00000000ff127431 */ /* 0x000fe200000001ff */
[----:B------:R-:W-:-:S04]  /*01b0*/  LOP3.LUT R5, R10, 0x3, RZ, 0xc0, !PT ;  /* 0x000000030a057812 */ /* 0x000fc800078ec0ff */
[----:B------:R-:W-:Y:S01]  /*01c0*/  ISETP.NE.AND P1, PT, R5, RZ, PT ;  /* 0x000000ff0500720c */ /* 0x000fe20003f25270 */
[----:B0-----:R-:W-:Y:S02]  /*01d0*/  IMAD R17, R0, UR4, RZ ;  /* 0x0000000400117c24 */ /* 0x001fe4000f8e02ff */
[----:B------:R-:W-:-:S04]  /*01e0*/  IMAD R16, R3, UR4, RZ ;  /* 0x0000000403107c24 */ /* 0x000fc8000f8e02ff */
[----:B------:R-:W-:Y:S06]  /*01f0*/  @!P0 BRA `(.L_x_1) ;  /* 0x0000000400208947 */ /* 0x000fec0003800000 */
[----:B------:R-:W-:Y:S01]  /*0200*/  LOP3.LUT R18, R10, 0x7ffffffc, RZ, 0xc0, !PT ;  /* 0x7ffffffc0a127812 */ /* 0x000fe200078ec0ff */
[----:B------:R-:W-:-:S06]  /*0210*/  UMOV UR4, URZ ;  /* 0x000000ff00047c82 */ /* 0x000fcc0008000000 */
.L_x_2:
[----:B0-----:R-:W0:Y:S08]  /*0220*/  LDC R19, c[0x0][0x38c] ;  /* 0x0000e300ff137b82 */ /* 0x001e300000000800 */
[----:B------:R-:W1:Y:S08]  /*0230*/  LDC.64 R14, c[0x0][0x3a8] ;  /* 0x0000ea00ff0e7b82 */ /* 0x000e700000000a00 */
[----:B------:R-:W2:Y:S01]  /*0240*/  LDC R21, c[0x0][0x394] ;  /* 0x0000e500ff157b82 */ /* 0x000ea20000000800 */
[----:B0-----:R-:W-:-:S07]  /*0250*/  IMAD R23, R19, UR4, R17 ;  /* 0x0000000413177c24 */ /* 0x001fce000f8e0211 */
[----:B------:R-:W0:Y:S01]  /*0260*/  LDC.64 R12, c[0x0][0x3a0] ;  /* 0x0000e800ff0c7b82 */ /* 0x000e220000000a00 */
[----:B------:R-:W-:Y:S02]  /*0270*/  IMAD R7, R19, UR4, R16 ;  /* 0x0000000413077c24 */ /* 0x000fe4000f8e0210 */
[----:B-1----:R-:W-:-:S04]  /*0280*/  IMAD.WIDE R22, R23, 0x4, R14 ;  /* 0x0000000417167825 */ /* 0x002fc800078e020e */
[----:B------:R-:W-:Y:S01]  /*0290*/  IMAD.WIDE R14, R7, 0x4, R14 ;  /* 0x00000004070e7825 */ /* 0x000fe200078e020e */
[----:B------:R-:W3:Y:S04]  /*02a0*/  LDG.E R6, desc[UR8][R22.64] ;  /* 0x0000000816067981 */ /* 0x000ee8000c1e1900 */
[----:B------:R-:W3:Y:S01]  /*02b0*/  LDG.E R7, desc[UR8][R14.64] ;  /* 0x000000080e077981 */ /* 0x000ee2000c1e1900 */
[----:B--2---:R-:W-:-:S04]  /*02c0*/  IMAD R9, R21, UR4, RZ ;  /* 0x0000000415097c24 */ /* 0x004fc8000f8e02ff */
[----:B0-----:R-:W-:-:S04]  /*02d0*/  IMAD.WIDE R12, R9, 0x4, R12 ;  /* 0x00000004090c7825 */ /* 0x001fc800078e020c */
[----:B---3--:R-:W-:-:S05]  /*02e0*/  FADD R7, R6, -R7 ;  /* 0x8000000706077221 */ /* 0x008fca0000000000 */
[----:B------:R0:W-:Y:S04]  /*02f0*/  STG.E desc[UR8][R12.64], R7 ;  /* 0x000000070c007986 */ /* 0x0001e8000c101908 */
[----:B------:R-:W2:Y:S04]  /*0300*/  LDG.E R6, desc[UR8][R22.64+0x4] ;  /* 0x0000040816067981 */ /* 0x000ea8000c1e1900 */
[----:B------:R-:W2:Y:S02]  /*0310*/  LDG.E R9, desc[UR8][R14.64+0x4] ;  /* 0x000004080e097981 */ /* 0x000ea4000c1e1900 */
[----:B--2---:R-:W-:-:S05]  /*0320*/  FADD R25, R6, -R9 ;  /* 0x8000000906197221 */ /* 0x004fca0000000000 */
[----:B------:R1:W-:Y:S04]  /*0330*/  STG.E desc[UR8][R12.64+0x4], R25 ;  /* 0x000004190c007986 */ /* 0x0003e8000c101908 */
[----:B------:R-:W2:Y:S04]  /*0340*/  LDG.E R6, desc[UR8][R22.64+0x8] ;  /* 0x0000080816067981 */ /* 0x000ea8000c1e1900 */
[----:B------:R-:W2:Y:S01]  /*0350*/  LDG.E R9, desc[UR8][R14.64+0x8] ;  /* 0x000008080e097981 */ /* 0x000ea2000c1e1900 */
[----:B------:R-:W-:-:S04]  /*0360*/  IMAD.WIDE R10, R19, 0x4, R22 ;  /* 0x00000004130a7825 */ /* 0x000fc800078e0216 */
[----:B--2---:R-:W-:Y:S01]  /*0370*/  FADD R27, R6, -R9 ;  /* 0x80000009061b7221 */ /* 0x004fe20000000000 */
[----:B------:R-:W-:-:S04]  /*0380*/  IMAD.WIDE R8, R19, 0x4, R14 ;  /* 0x0000000413087825 */ /* 0x000fc800078e020e */
[----:B------:R2:W-:Y:S04]  /*0390*/  STG.E desc[UR8][R12.64+0x8], R27 ;  /* 0x0000081b0c007986 */ /* 0x0005e8000c101908 */
[----:B------:R-:W3:Y:S04]  /*03a0*/  LDG.E R20, desc[UR8][R10.64] ;  /* 0x000000080a147981 */ /* 0x000ee8000c1e1900 */
[----:B------:R-:W3:Y:S01]  /*03b0*/  LDG.E R29, desc[UR8][R8.64] ;  /* 0x00000008081d7981 */ /* 0x000ee2000c1e1900 */
[----:B0-----:R-:W-:-:S04]  /*03c0*/  IMAD.WIDE R6, R21, 0x4, R12 ;  /* 0x0000000415067825 */ /* 0x001fc800078e020c */
[----:B---3--:R-:W-:-:S05]  /*03d0*/  FADD R29, R20, -R29 ;  /* 0x8000001d141d7221 */ /* 0x008fca0000000000 */
[----:B------:R0:W-:Y:S04]  /*03e0*/  STG.E desc[UR8][R6.64], R29 ;  /* 0x0000001d06007986 */ /* 0x0001e8000c101908 */
[----:B------:R-:W1:Y:S04]  /*03f0*/  LDG.E R20, desc[UR8][R10.64+0x4] ;  /* 0x000004080a147981 */ /* 0x000e68000c1e1900 */
[----:B------:R-:W1:Y:S02]  /*0400*/  LDG.E R15, desc[UR8][R8.64+0x4] ;  /* 0x00000408080f7981 */ /* 0x000e64000c1e1900 */
[----:B-1----:R-:W-:-:S05]  /*0410*/  FADD R25, R20, -R15 ;  /* 0x8000000f14197221 */ /* 0x002fca0000000000 */
[----:B------:R1:W-:Y:S04]  /*0420*/  STG.E desc[UR8][R6.64+0x4], R25 ;  /* 0x0000041906007986 */ /* 0x0003e8000c101908 */
[----:B------:R-:W3:Y:S04]  /*0430*/  LDG.E R14, desc[UR8][R10.64+0x8] ;  /* 0x000008080a0e7981 */ /* 0x000ee8000c1e1900 */
[----:B--2---:R-:W3:Y:S02]  /*0440*/  LDG.E R13, desc[UR8][R8.64+0x8] ;  /* 0x00000808080d7981 */ /* 0x004ee4000c1e1900 */
[----:B---3--:R-:W-:Y:S01]  /*0450*/  FADD R27, R14, -R13 ;  /* 0x8000000d0e1b7221 */ /* 0x008fe20000000000 */
[----:B------:R-:W-:-:S04]  /*0460*/  IMAD.WIDE R12, R19, 0x4, R10 ;  /* 0x00000004130c7825 */ /* 0x000fc800078e020a */
[----:B------:R-:W-:Y:S01]  /*0470*/  IMAD.WIDE R14, R19, 0x4, R8 ;  /* 0x00000004130e7825 */ /* 0x000fe200078e0208 */
[----:B------:R2:W-:Y:S04]  /*0480*/  STG.E desc[UR8][R6.64+0x8], R27 ;  /* 0x0000081b06007986 */ /* 0x0005e8000c101908 */
[----:B------:R-:W3:Y:S04]  /*0490*/  LDG.E R20, desc[UR8][R12.64] ;  /* 0x000000080c147981 */ /* 0x000ee8000c1e1900 */
[----:B0-----:R-:W3:Y:S01]  /*04a0*/  LDG.E R29, desc[UR8][R14.64] ;  /* 0x000000080e1d7981 */ /* 0x001ee2000c1e1900 */
[----:B------:R-:W-:-:S04]  /*04b0*/  IMAD.WIDE R22, R21, 0x4, R6 ;  /* 0x0000000415167825 */ /* 0x000fc800078e0206 */
        /* <DEDUP_REMOVED lines=12> */
[----:B------:R-:W2:Y:S04]  /*0580*/  LDG.E R19, desc[UR8][R6.64] ;  /* 0x0000000806137981 */ /* 0x000ea8000c1e1900 */
[----:B------:R-:W2:Y:S01]  /*0590*/  LDG.E R20, desc[UR8][R8.64] ;  /* 0x0000000808147981 */ /* 0x000ea2000c1e1900 */
[----:B------:R-:W-:-:S04]  /*05a0*/  IMAD.WIDE R10, R21, 0x4, R22 ;  /* 0x00000004150a7825 */ /* 0x000fc800078e0216 */
[----:B--2---:R-:W-:-:S05]  /*05b0*/  FADD R19, R19, -R20 ;  /* 0x8000001413137221 */ /* 0x004fca0000000000 */
[----:B------:R0:W-:Y:S04]  /*05c0*/  STG.E desc[UR8][R10.64], R19 ;  /* 0x000000130a007986 */ /* 0x0001e8000c101908 */
[----:B------:R-:W2:Y:S04]  /*05d0*/  LDG.E R12, desc[UR8][R6.64+0x4] ;  /* 0x00000408060c7981 */ /* 0x000ea8000c1e1900 */
[----:B------:R-:W2:Y:S02]  /*05e0*/  LDG.E R13, desc[UR8][R8.64+0x4] ;  /* 0x00000408080d7981 */ /* 0x000ea4000c1e1900 */
[----:B--2---:R-:W-:-:S05]  /*05f0*/  FADD R13, R12, -R13 ;  /* 0x8000000d0c0d7221 */ /* 0x004fca0000000000 */
[----:B------:R0:W-:Y:S04]  /*0600*/  STG.E desc[UR8][R10.64+0x4], R13 ;  /* 0x0000040d0a007986 */ /* 0x0001e8000c101908 */
[----:B------:R-:W2:Y:S04]  /*0610*/  LDG.E R12, desc[UR8][R6.64+0x8] ;  /* 0x00000808060c7981 */ /* 0x000ea8000c1e1900 */
[----:B------:R-:W2:Y:S01]  /*0620*/  LDG.E R15, desc[UR8][R8.64+0x8] ;  /* 0x00000808080f7981 */ /* 0x000ea2000c1e1900 */
[----:B------:R-:W-:-:S06]  /*0630*/  UIADD3 UR4, UPT, UPT, UR4, 0x4, URZ ;  /* 0x0000000404047890 */ /* 0x000fcc000fffe0ff */
[----:B------:R-:W-:Y:S01]  /*0640*/  ISETP.NE.AND P0, PT, R18, UR4, PT ;  /* 0x0000000412007c0c */ /* 0x000fe2000bf05270 */
[----:B--2---:R-:W-:-:S05]  /*0650*/  FADD R15, R12, -R15 ;  /* 0x8000000f0c0f7221 */ /* 0x004fca0000000000 */
[----:B------:R0:W-:Y:S07]  /*0660*/  STG.E desc[UR8][R10.64+0x8], R15 ;  /* 0x0000080f0a007986 */ /* 0x0001ee000c101908 */
[----:B------:R-:W-:Y:S05]  /*0670*/  @P0 BRA `(.L_x_2) ;  /* 0xfffffff800e80947 */ /* 0x000fea000383ffff */
.L_x_1:
[----:B------:R-:W-:Y:S05]  /*0680*/  @!P1 BRA `(.L_x_3) ;  /* 0x0000000400089947 */ /* 0x000fea0003800000 */
[----:B------:R-:W1:Y:S01]  /*0690*/  LDCU UR4, c[0x0][0x390] ;  /* 0x00007200ff0477ac */ /* 0x000e620008000800 */
[----:B------:R-:W-:Y:S01]  /*06a0*/  ISETP.NE.AND P0, PT, R5, 0x1, PT ;  /* 0x000000010500780c */ /* 0x000fe20003f05270 */
[----:B-1----:R-:W-:-:S04]  /*06b0*/  ULOP3.LUT UR4, UR4, 0x1, URZ, 0xc0, !UPT ;  /* 0x0000000104047892 */ /* 0x002fc8000f8ec0ff */
[----:B------:R-:W-:-:S08]  /*06c0*/  UISETP.NE.U32.AND UP0, UPT, UR4, 0x1, UPT ;  /* 0x000000010400788c */ /* 0x000fd0000bf05070 */
[----:B------:R-:W-:Y:S05]  /*06d0*/  @!P0 BRA `(.L_x_4) ;  /* 0x0000000000988947 */ /* 0x000fea0003800000 */
[----:B0-----:R-:W0:Y:S08]  /*06e0*/  LDC R15, c[0x0][0x38c] ;  /* 0x0000e300ff0f7b82 */ /* 0x001e300000000800 */
[----:B------:R-:W1:Y:S08]  /*06f0*/  LDC.64 R6, c[0x0][0x3a8] ;  /* 0x0000ea00ff067b82 */ /* 0x000e700000000a00 */
[----:B------:R-:W2:Y:S01]  /*0700*/  LDC R19, c[0x0][0x394] ;  /* 0x0000e500ff137b82 */ /* 0x000ea20000000800 */
[----:B0-----:R-:W-:-:S02]  /*0710*/  IMAD R13, R18, R15, R17 ;  /* 0x0000000f120d7224 */ /* 0x001fc400078e0211 */
[----:B------:R-:W-:Y:S02]  /*0720*/  IMAD R9, R18, R15, R16 ;  /* 0x0000000f12097224 */ /* 0x000fe400078e0210 */
[----:B-1----:R-:W-:-:S04]  /*0730*/  IMAD.WIDE R12, R13, 0x4, R6 ;  /* 0x000000040d0c7825 */ /* 0x002fc800078e0206 */
[----:B------:R-:W-:Y:S01]  /*0740*/  IMAD.WIDE R6, R9, 0x4, R6 ;  /* 0x0000000409067825 */ /* 0x000fe200078e0206 */
[----:B------:R-:W3:Y:S01]  /*0750*/  LDG.E R10, desc[UR8][R12.64] ;  /* 0x000000080c0a7981 */ /* 0x000ee2000c1e1900 */
[----:B------:R-:W0:Y:S03]  /*0760*/  LDC.64 R8, c[0x0][0x3a0] ;  /* 0x0000e800ff087b82 */ /* 0x000e260000000a00 */
[----:B------:R-:W3:Y:S01]  /*0770*/  LDG.E R11, desc[UR8][R6.64] ;  /* 0x00000008060b7981 */ /* 0x000ee2000c1e1900 */
[----:B--2---:R-:W-:-:S04]  /*0780*/  IMAD R21, R18, R19, RZ ;  /* 0x0000001312157224 */ /* 0x004fc800078e02ff */
[----:B0-----:R-:W-:-:S04]  /*0790*/  IMAD.WIDE R8, R21, 0x4, R8 ;  /* 0x0000000415087825 */ /* 0x001fc800078e0208 */
[----:B---3--:R-:W-:-:S05]  /*07a0*/  FADD R21, R10, -R11 ;  /* 0x8000000b0a157221 */ /* 0x008fca0000000000 */
[----:B------:R0:W-:Y:S04]  /*07b0*/  STG.E desc[UR8][R8.64], R21 ;  /* 0x0000001508007986 */ /* 0x0001e8000c101908 */
[----:B------:R-:W2:Y:S04]  /*07c0*/  LDG.E R10, desc[UR8][R12.64+0x4] ;  /* 0x000004080c0a7981 */ /* 0x000ea8000c1e1900 */
[----:B------:R-:W2:Y:S02]  /*07d0*/  LDG.E R11, desc[UR8][R6.64+0x4] ;  /* 0x00000408060b7981 */ /* 0x000ea4000c1e1900 */
[----:B--2---:R-:W-:-:S05]  /*07e0*/  FADD R23, R10, -R11 ;  /* 0x8000000b0a177221 */ /* 0x004fca0000000000 */
[----:B------:R-:W-:Y:S04]  /*07f0*/  STG.E desc[UR8][R8.64+0x4], R23 ;  /* 0x0000041708007986 */ /* 0x000fe8000c101908 */
[----:B------:R-:W2:Y:S04]  /*0800*/  LDG.E R10, desc[UR8][R12.64+0x8] ;  /* 0x000008080c0a7981 */ /* 0x000ea8000c1e1900 */
[----:B------:R-:W2:Y:S02]  /*0810*/  LDG.E R11, desc[UR8][R6.64+0x8] ;  /* 0x00000808060b7981 */ /* 0x000ea4000c1e1900 */
[----:B--2---:R-:W-:Y:S01]  /*0820*/  FADD R25, R10, -R11 ;  /* 0x8000000b0a197221 */ /* 0x004fe20000000000 */
[----:B------:R-:W-:-:S04]  /*0830*/  IMAD.WIDE R10, R15, 0x4, R12 ;  /* 0x000000040f0a7825 */ /* 0x000fc800078e020c */
[----:B------:R-:W-:Y:S01]  /*0840*/  IMAD.WIDE R14, R15, 0x4, R6 ;  /* 0x000000040f0e7825 */ /* 0x000fe200078e0206 */
[----:B------:R1:W-:Y:S04]  /*0850*/  STG.E desc[UR8][R8.64+0x8], R25 ;  /* 0x0000081908007986 */ /* 0x0003e8000c101908 */
[----:B------:R-:W2:Y:S04]  /*0860*/  LDG.E R22, desc[UR8][R10.64] ;  /* 0x000000080a167981 */ /* 0x000ea8000c1e1900 */
[----:B------:R-:W2:Y:S01]  /*0870*/  LDG.E R27, desc[UR8][R14.64] ;  /* 0x000000080e1b7981 */ /* 0x000ea2000c1e1900 */
[----:B0-----:R-:W-:-:S04]  /*0880*/  IMAD.WIDE R20, R19, 0x4, R8 ;  /* 0x0000000413147825 */ /* 0x001fc800078e0208 */
[----:B--2---:R-:W-:-:S05]  /*0890*/  FADD R27, R22, -R27 ;  /* 0x8000001b161b7221 */ /* 0x004fca0000000000 */
[----:B------:R2:W-:Y:S04]  /*08a0*/  STG.E desc[UR8][R20.64], R27 ;  /* 0x0000001b14007986 */ /* 0x0005e8000c101908 */
[----:B------:R-:W3:Y:S04]  /*08b0*/  LDG.E R12, desc[UR8][R10.64+0x4] ;  /* 0x000004080a0c7981 */ /* 0x000ee8000c1e1900 */
[----:B------:R-:W3:Y:S02]  /*08c0*/  LDG.E R7, desc[UR8][R14.64+0x4] ;  /* 0x000004080e077981 */ /* 0x000ee4000c1e1900 */
[----:B---3--:R-:W-:-:S05]  /*08d0*/  FADD R7, R12, -R7 ;  /* 0x800000070c077221 */ /* 0x008fca0000000000 */
[----:B------:R2:W-:Y:S04]  /*08e0*/  STG.E desc[UR8][R20.64+0x4], R7 ;  /* 0x0000040714007986 */ /* 0x0005e8000c101908 */
[----:B------:R-:W3:Y:S04]  /*08f0*/  LDG.E R6, desc[UR8][R10.64+0x8] ;  /* 0x000008080a067981 */ /* 0x000ee8000c1e1900 */
[----:B-1----:R-:W3:Y:S01]  /*0900*/  LDG.E R9, desc[UR8][R14.64+0x8] ;  /* 0x000008080e097981 */ /* 0x002ee2000c1e1900 */
[----:B------:R-:W-:Y:S01]  /*0910*/  IADD3 R18, PT, PT, R18, 0x2, RZ ;  /* 0x0000000212127810 */ /* 0x000fe20007ffe0ff */
[----:B---3--:R-:W-:-:S05]  /*0920*/  FADD R9, R6, -R9 ;  /* 0x8000000906097221 */ /* 0x008fca0000000000 */
[----:B------:R2:W-:Y:S02]  /*0930*/  STG.E desc[UR8][R20.64+0x8], R9 ;  /* 0x0000080914007986 */ /* 0x0005e4000c101908 */
.L_x_4:
[----:B------:R-:W-:Y:S05]  /*0940*/  BRA.U UP0, `(.L_x_3) ;  /* 0x0000000100587547 */ /* 0x000fea000b800000 */
[----:B--2---:R-:W1:Y:S01]  /*0950*/  LDC.64 R8, c[0x0][0x3a8] ;  /* 0x0000ea00ff087b82 */ /* 0x004e620000000a00 */
[----:B------:R-:W2:Y:S07]  /*0960*/  LDCU UR4, c[0x0][0x38c] ;  /* 0x00007180ff0477ac */ /* 0x000eae0008000800 */
[----:B0-----:R-:W0:Y:S01]  /*0970*/  LDC R15, c[0x0][0x394] ;  /* 0x0000e500ff0f7b82 */ /* 0x001e220000000800 */
[C---:B--2---:R-:W-:Y:S02]  /*0980*/  IMAD R7, R18.reuse, UR4, R17 ;  /* 0x0000000412077c24 */ /* 0x044fe4000f8e0211 */
[----:B------:R-:W-:-:S02]  /*0990*/  IMAD R11, R18, UR4, R16 ;  /* 0x00000004120b7c24 */ /* 0x000fc4000f8e0210 */
[----:B-1----:R-:W-:-:S04]  /*09a0*/  IMAD.WIDE R6, R7, 0x4, R8 ;  /* 0x0000000407067825 */ /* 0x002fc800078e0208 */
[----:B------:R-:W-:Y:S01]  /*09b0*/  IMAD.WIDE R8, R11, 0x4, R8 ;  /* 0x000000040b087825 */ /* 0x000fe200078e0208 */
[----:B------:R-:W2:Y:S01]  /*09c0*/  LDG.E R12, desc[UR8][R6.64] ;  /* 0x00000008060c7981 */ /* 0x000ea2000c1e1900 */
[----:B------:R-:W1:Y:S03]  /*09d0*/  LDC.64 R10, c[0x0][0x3a0] ;  /* 0x0000e800ff0a7b82 */ /* 0x000e660000000a00 */
[----:B------:R-:W2:Y:S01]  /*09e0*/  LDG.E R13, desc[UR8][R8.64] ;  /* 0x00000008080d7981 */ /* 0x000ea2000c1e1900 */
[----:B0-----:R-:W-:-:S04]  /*09f0*/  IMAD R15, R18, R15, RZ ;  /* 0x0000000f120f7224 */ /* 0x001fc800078e02ff */
[----:B-1----:R-:W-:-:S04]  /*0a00*/  IMAD.WIDE R10, R15, 0x4, R10 ;  /* 0x000000040f0a7825 */ /* 0x002fc800078e020a */
[----:B--2---:R-:W-:-:S05]  /*0a10*/  FADD R13, R12, -R13 ;  /* 0x8000000d0c0d7221 */ /* 0x004fca0000000000 */
[----:B------:R1:W-:Y:S04]  /*0a20*/  STG.E desc[UR8][R10.64], R13 ;  /* 0x0000000d0a007986 */ /* 0x0003e8000c101908 */
[----:B------:R-:W2:Y:S04]  /*0a30*/  LDG.E R12, desc[UR8][R6.64+0x4] ;  /* 0x00000408060c7981 */ /* 0x000ea8000c1e1900 */
[----:B------:R-:W2:Y:S02]  /*0a40*/  LDG.E R15, desc[UR8][R8.64+0x4] ;  /* 0x00000408080f7981 */ /* 0x000ea4000c1e1900 */
[----:B--2---:R-:W-:-:S05]  /*0a50*/  FADD R15, R12, -R15 ;  /* 0x8000000f0c0f7221 */ /* 0x004fca0000000000 */
[----:B------:R1:W-:Y:S04]  /*0a60*/  STG.E desc[UR8][R10.64+0x4], R15 ;  /* 0x0000040f0a007986 */ /* 0x0003e8000c101908 */
[----:B------:R-:W2:Y:S04]  /*0a70*/  LDG.E R12, desc[UR8][R6.64+0x8] ;  /* 0x00000808060c7981 */ /* 0x000ea8000c1e1900 */
[----:B------:R-:W2:Y:S02]  /*0a80*/  LDG.E R17, desc[UR8][R8.64+0x8] ;  /* 0x0000080808117981 */ /* 0x000ea4000c1e1900 */
[----:B--2---:R-:W-:-:S05]  /*0a90*/  FADD R17, R12, -R17 ;  /* 0x800000110c117221 */ /* 0x004fca0000000000 */
[----:B------:R1:W-:Y:S02]  /*0aa0*/  STG.E desc[UR8][R10.64+0x8], R17 ;  /* 0x000008110a007986 */ /* 0x0003e4000c101908 */
.L_x_3:
[----:B--2---:R-:W-:Y:S02]  /*0ab0*/  MOV R7, RZ ;  /* 0x000000ff00077202 */ /* 0x004fe40000000f00 */
[----:B------:R-:W-:-:S07]  /*0ac0*/  PRMT R6, RZ, 0x7610, R6 ;  /* 0x00007610ff067816 */ /* 0x000fce0000000006 */
.L_x_9:
[----:B--2---:R-:W2:Y:S01]  /*0ad0*/  LDC R8, c[0x0][0x394] ;  /* 0x0000e500ff087b82 */ /* 0x004ea20000000800 */
[C---:B------:R-:W-:Y:S02]  /*0ae0*/  ISETP.GE.U32.AND P0, PT, R7.reuse, 0x3, PT ;  /* 0x000000030700780c */ /* 0x040fe40003f06070 */
[----:B0--3--:R-:W-:Y:S02]  /*0af0*/  CS2R R24, SRZ ;  /* 0x0000000000187805 */ /* 0x009fe4000001ff00 */
[C---:B-1----:R-:W-:Y:S02]  /*0b00*/  IADD3 R10, PT, PT, R7.reuse, 0x1, RZ ;  /* 0x00000001070a7810 */ /* 0x042fe40007ffe0ff */
[----:B------:R-:W-:Y:S01]  /*0b10*/  MOV R9, R7 ;  /* 0x0000000700097202 */ /* 0x000fe20000000f00 */
[----:B------:R-:W0:Y:S01]  /*0b20*/  LDC.64 R12, c[0x0][0x3a0] ;  /* 0x0000e800ff0c7b82 */ /* 0x000e220000000a00 */
[----:B--2---:R-:W-:Y:S01]  /*0b30*/  IMAD R15, R7, R8, RZ ;  /* 0x00000008070f7224 */ /* 0x004fe200078e02ff */
[----:B------:R-:W-:-:S02]  /*0b40*/  MOV R7, R10 ;  /* 0x0000000a00077202 */ /* 0x000fc40000000f00 */
[----:B------:R-:W-:Y:S02]  /*0b50*/  CS2R R10, SRZ ;  /* 0x00000000000a7805 */ /* 0x000fe4000001ff00 */
[----:B------:R-:W-:Y:S01]  /*0b60*/  LOP3.LUT P1, RZ, R7, 0x3, RZ, 0xc0, !PT ;  /* 0x0000000307ff7812 */ /* 0x000fe2000782c0ff */
[----:B0-----:R-:W-:-:S05]  /*0b70*/  IMAD.WIDE R14, R15, 0x4, R12 ;  /* 0x000000040f0e7825 */ /* 0x001fca00078e020c */
[----:B------:R0:W-:Y:S04]  /*0b80*/  STG.E desc[UR8][R14.64+0xc], RZ ;  /* 0x00000cff0e007986 */ /* 0x0001e8000c101908 */
[----:B------:R0:W-:Y:S04]  /*0b90*/  STG.E desc[UR8][R14.64+0x10], RZ ;  /* 0x000010ff0e007986 */ /* 0x0001e8000c101908 */
[----:B------:R0:W-:Y:S01]  /*0ba0*/  STG.E desc[UR8][R14.64+0x14], RZ ;  /* 0x000014ff0e007986 */ /* 0x0001e2000c101908 */
[----:B------:R-:W-:Y:S05]  /*0bb0*/  @!P0 BRA `(.L_x_5) ;  /* 0x0000000400208947 */ /* 0x000fea0003800000 */
[----:B------:R-:W-:Y:S01]  /*0bc0*/  HFMA2 R27, -RZ, RZ, 0, 0 ;  /* 0x00000000ff1b7431 */ /* 0x000fe200000001ff */
[----:B------:R-:W-:Y:S02]  /*0bd0*/  LOP3.LUT R10, R7, 0xfffffffc, RZ, 0xc0, !PT ;  /* 0xfffffffc070a7812 */ /* 0x000fe400078ec0ff */
[----:B------:R-:W-:-:S07]  /*0be0*/  MOV R24, RZ ;  /* 0x000000ff00187202 */ /* 0x000fce0000000f00 */
.L_x_6:
[C---:B--2---:R-:W-:Y:S01]  /*0bf0*/  IADD3 R29, PT, PT, -R27.reuse, R9, RZ ;  /* 0x000000091b1d7210 */ /* 0x044fe20007ffe1ff */
[----:B------:R-:W-:-:S04]  /*0c00*/  IMAD R19, R27, R8, RZ ;  /* 0x000000081b137224 */ /* 0x000fc800078e02ff */
[----:B------:R-:W-:Y:S02]  /*0c10*/  IMAD R17, R29, R8, RZ ;  /* 0x000000081d117224 */ /* 0x000fe400078e02ff */
[----:B------:R-:W-:-:S04]  /*0c20*/  IMAD.WIDE R18, R19, 0x4, R12 ;  /* 0x0000000413127825 */ /* 0x000fc800078e020c */
[----:B------:R-:W-:Y:S01]  /*0c30*/  IMAD.WIDE R16, R17, 0x4, R12 ;  /* 0x0000000411107825 */ /* 0x000fe200078e020c */
[----:B------:R-:W2:Y:S04]  /*0c40*/  LDG.E R20, desc[UR8][R18.64] ;  /* 0x0000000812147981 */ /* 0x000ea8000c1e1900 */
[----:B------:R-:W2:Y:S02]  /*0c50*/  LDG.E R21, desc[UR8][R16.64] ;  /* 0x0000000810157981 */ /* 0x000ea4000c1e1900 */
[----:B--2---:R-:W-:-:S05]  /*0c60*/  FFMA R21, R20, R21, R25 ;  /* 0x0000001514157223 */ /* 0x004fca0000000019 */
[----:B------:R1:W-:Y:S04]  /*0c70*/  STG.E desc[UR8][R14.64+0xc], R21 ;  /* 0x00000c150e007986 */ /* 0x0003e8000c101908 */
[----:B------:R-:W2:Y:S04]  /*0c80*/  LDG.E R20, desc[UR8][R18.64+0x4] ;  /* 0x0000040812147981 */ /* 0x000ea8000c1e1900 */
[----:B------:R-:W2:Y:S02]  /*0c90*/  LDG.E R22, desc[UR8][R16.64+0x4] ;  /* 0x0000040810167981 */ /* 0x000ea4000c1e1900 */
[----:B--2---:R-:W-:-:S05]  /*0ca0*/  FFMA R11, R20, R22, R11 ;  /* 0x00000016140b7223 */ /* 0x004fca000000000b */
[----:B------:R2:W-:Y:S04]  /*0cb0*/  STG.E desc[UR8][R14.64+0x10], R11 ;  /* 0x0000100b0e007986 */ /* 0x0005e8000c101908 */
[----:B------:R-:W3:Y:S04]  /*0cc0*/  LDG.E R20, desc[UR8][R16.64+0x8] ;  /* 0x0000080810147981 */ /* 0x000ee8000c1e1900 */
[----:B------:R4:W3:Y:S01]  /*0cd0*/  LDG.E R23, desc[UR8][R18.64+0x8] ;  /* 0x0000080812177981 */ /* 0x0008e2000c1e1900 */
[----:B------:R-:W-:-:S04]  /*0ce0*/  LOP3.LUT R22, RZ, R27, RZ, 0x33, !PT ;  /* 0x0000001bff167212 */ /* 0x000fc800078e33ff */
[----:B------:R-:W-:-:S05]  /*0cf0*/  IADD3 R25, PT, PT, R22, R9, RZ ;  /* 0x0000000916197210 */ /* 0x000fca0007ffe0ff */
[----:B------:R-:W-:Y:S02]  /*0d00*/  IMAD R25, R25, R8, RZ ;  /* 0x0000000819197224 */ /* 0x000fe400078e02ff */
[----:B----4-:R-:W-:-:S04]  /*0d10*/  IMAD.WIDE R18, R8, 0x4, R18 ;  /* 0x0000000408127825 */ /* 0x010fc800078e0212 */
[----:B---3--:R-:W-:Y:S01]  /*0d20*/  FFMA R23, R23, R20, R24 ;  /* 0x0000001417177223 */ /* 0x008fe20000000018 */
[----:B------:R-:W-:-:S04]  /*0d30*/  IMAD.WIDE R24, R25, 0x4, R12 ;  /* 0x0000000419187825 */ /* 0x000fc800078e020c */
[----:B------:R3:W-:Y:S04]  /*0d40*/  STG.E desc[UR8][R14.64+0x14], R23 ;  /* 0x000014170e007986 */ /* 0x0007e8000c101908 */
[----:B------:R-:W4:Y:S04]  /*0d50*/  LDG.E R20, desc[UR8][R18.64] ;  /* 0x0000000812147981 */ /* 0x000f28000c1e1900 */
[----:B------:R-:W4:Y:S02]  /*0d60*/  LDG.E R22, desc[UR8][R24.64] ;  /* 0x0000000818167981 */ /* 0x000f24000c1e1900 */
[----:B----4-:R-:W-:-:S05]  /*0d70*/  FFMA R17, R20, R22, R21 ;  /* 0x0000001614117223 */ /* 0x010fca0000000015 */
[----:B------:R4:W-:Y:S04]  /*0d80*/  STG.E desc[UR8][R14.64+0xc], R17 ;  /* 0x00000c110e007986 */ /* 0x0009e8000c101908 */
[----:B------:R-:W2:Y:S04]  /*0d90*/  LDG.E R16, desc[UR8][R18.64+0x4] ;  /* 0x0000040812107981 */ /* 0x000ea8000c1e1900 */
[----:B------:R-:W2:Y:S01]  /*0da0*/  LDG.E R20, desc[UR8][R24.64+0x4] ;  /* 0x0000040818147981 */ /* 0x000ea2000c1e1900 */
[----:B-1----:R-:W-:Y:S01]  /*0db0*/  IADD3 R21, PT, PT, R29, -0x2, RZ ;  /* 0xfffffffe1d157810 */ /* 0x002fe20007ffe0ff */
[----:B--2---:R-:W-:-:S05]  /*0dc0*/  FFMA R11, R16, R20, R11 ;  /* 0x00000014100b7223 */ /* 0x004fca000000000b */
[----:B------:R1:W-:Y:S04]  /*0dd0*/  STG.E desc[UR8][R14.64+0x10], R11 ;  /* 0x0000100b0e007986 */ /* 0x0003e8000c101908 */
[----:B------:R-:W2:Y:S04]  /*0de0*/  LDG.E R20, desc[UR8][R24.64+0x8] ;  /* 0x0000080818147981 */ /* 0x000ea8000c1e1900 */
[----:B------:R-:W2:Y:S01]  /*0df0*/  LDG.E R16, desc[UR8][R18.64+0x8] ;  /* 0x0000080812107981 */ /* 0x000ea2000c1e1900 */
[----:B------:R-:W-:Y:S02]  /*0e00*/  IMAD R22, R21, R8, RZ ;  /* 0x0000000815167224 */ /* 0x000fe400078e02ff */
[----:B--2---:R-:W-:Y:S01]  /*0e10*/  FFMA R16, R16, R20, R23 ;  /* 0x0000001410107223 */ /* 0x004fe20000000017 */
[----:B------:R-:W-:-:S04]  /*0e20*/  IMAD.WIDE R20, R8, 0x4, R18 ;  /* 0x0000000408147825 */ /* 0x000fc800078e0212 */
[----:B---3--:R-:W-:Y:S01]  /*0e30*/  IMAD.WIDE R22, R22, 0x4, R12 ;  /* 0x0000000416167825 */ /* 0x008fe200078e020c */
[----:B------:R2:W-:Y:S04]  /*0e40*/  STG.E desc[UR8][R14.64+0x14], R16 ;  /* 0x000014100e007986 */ /* 0x0005e8000c101908 */
[----:B------:R-:W3:Y:S04]  /*0e50*/  LDG.E R26, desc[UR8][R20.64] ;  /* 0x00000008141a7981 */ /* 0x000ee8000c1e1900 */
[----:B------:R-:W3:Y:S02]  /*0e60*/  LDG.E R28, desc[UR8][R22.64] ;  /* 0x00000008161c7981 */ /* 0x000ee4000c1e1900 */
[----:B---3--:R-:W-:-:S05]  /*0e70*/  FFMA R26, R26, R28, R17 ;  /* 0x0000001c1a1a7223 */ /* 0x008fca0000000011 */
[----:B------:R-:W-:Y:S04]  /*0e80*/  STG.E desc[UR8][R14.64+0xc], R26 ;  /* 0x00000c1a0e007986 */ /* 0x000fe8000c101908 */
[----:B------:R-:W1:Y:S04]  /*0e90*/  LDG.E R18, desc[UR8][R20.64+0x4] ;  /* 0x0000040814127981 */ /* 0x000e68000c1e1900 */
[----:B----4-:R-:W1:Y:S01]  /*0ea0*/  LDG.E R17, desc[UR8][R22.64+0x4] ;  /* 0x0000040816117981 */ /* 0x010e62000c1e1900 */
[----:B------:R-:W-:Y:S01]  /*0eb0*/  IADD3 R29, PT, PT, R29, -0x3, RZ ;  /* 0xfffffffd1d1d7810 */ /* 0x000fe20007ffe0ff */
[----:B-1----:R-:W-:-:S05]  /*0ec0*/  FFMA R11, R18, R17, R11 ;  /* 0x00000011120b7223 */ /* 0x002fca000000000b */
[----:B------:R1:W-:Y:S04]  /*0ed0*/  STG.E desc[UR8][R14.64+0x10], R11 ;  /* 0x0000100b0e007986 */ /* 0x0003e8000c101908 */
[----:B------:R-:W3:Y:S04]  /*0ee0*/  LDG.E R18, desc[UR8][R22.64+0x8] ;  /* 0x0000080816127981 */ /* 0x000ee8000c1e1900 */
[----:B------:R-:W3:Y:S01]  /*0ef0*/  LDG.E R17, desc[UR8][R20.64+0x8] ;  /* 0x0000080814117981 */ /* 0x000ee2000c1e1900 */
[----:B------:R-:W-:Y:S02]  /*0f00*/  IMAD R19, R29, R8, RZ ;  /* 0x000000081d137224 */ /* 0x000fe400078e02ff */
[----:B---3--:R-:W-:Y:S01]  /*0f10*/  FFMA R29, R17, R18, R16 ;  /* 0x00000012111d7223 */ /* 0x008fe20000000010 */
[----:B--2---:R-:W-:-:S04]  /*0f20*/  IMAD.WIDE R16, R8, 0x4, R20 ;  /* 0x0000000408107825 */ /* 0x004fc800078e0214 */
[----:B------:R-:W-:Y:S01]  /*0f30*/  IMAD.WIDE R18, R19, 0x4, R12 ;  /* 0x0000000413127825 */ /* 0x000fe200078e020c */
[----:B------:R2:W-:Y:S04]  /*0f40*/  STG.E desc[UR8][R14.64+0x14], R29 ;  /* 0x0000141d0e007986 */ /* 0x0005e8000c101908 */
[----:B------:R-:W3:Y:S04]  /*0f50*/  LDG.E R25, desc[UR8][R16.64] ;  /* 0x0000000810197981 */ /* 0x000ee8000c1e1900 */
[----:B------:R-:W3:Y:S02]  /*0f60*/  LDG.E R24, desc[UR8][R18.64] ;  /* 0x0000000812187981 */ /* 0x000ee4000c1e1900 */
[----:B---3--:R-:W-:-:S05]  /*0f70*/  FFMA R25, R25, R24, R26 ;  /* 0x0000001819197223 */ /* 0x008fca000000001a */
[----:B------:R2:W-:Y:S04]  /*0f80*/  STG.E desc[UR8][R14.64+0xc], R25 ;  /* 0x00000c190e007986 */ /* 0x0005e8000c101908 */
[----:B------:R-:W1:Y:S04]  /*0f90*/  LDG.E R20, desc[UR8][R16.64+0x4] ;  /* 0x0000040810147981 */ /* 0x000e68000c1e1900 */
[----:B------:R-:W1:Y:S02]  /*0fa0*/  LDG.E R21, desc[UR8][R18.64+0x4] ;  /* 0x0000040812157981 */ /* 0x000e64000c1e1900 */
[----:B-1----:R-:W-:-:S05]  /*0fb0*/  FFMA R11, R20, R21, R11 ;  /* 0x00000015140b7223 */ /* 0x002fca000000000b */
[----:B------:R2:W-:Y:S04]  /*0fc0*/  STG.E desc[UR8][R14.64+0x10], R11 ;  /* 0x0000100b0e007986 */ /* 0x0005e8000c101908 */
[----:B------:R-:W3:Y:S04]  /*0fd0*/  LDG.E R24, desc[UR8][R16.64+0x8] ;  /* 0x0000080810187981 */ /* 0x000ee8000c1e1900 */
[----:B------:R-:W3:Y:S01]  /*0fe0*/  LDG.E R20, desc[UR8][R18.64+0x8] ;  /* 0x0000080812147981 */ /* 0x000ee2000c1e1900 */
[----:B------:R-:W-:-:S04]  /*0ff0*/  IADD3 R27, PT, PT, R27, 0x4, RZ ;  /* 0x000000041b1b7810 */ /* 0x000fc80007ffe0ff */
[----:B------:R-:W-:Y:S01]  /*1000*/  ISETP.NE.AND P0, PT, R27, R10, PT ;  /* 0x0000000a1b00720c */ /* 0x000fe20003f05270 */
[----:B---3--:R-:W-:-:S05]  /*1010*/  FFMA R24, R24, R20, R29 ;  /* 0x0000001418187223 */ /* 0x008fca000000001d */
[----:B------:R2:W-:Y:S07]  /*1020*/  STG.E desc[UR8][R14.64+0x14], R24 ;  /* 0x000014180e007986 */ /* 0x0005ee000c101908 */
[----:B------:R-:W-:Y:S05]  /*1030*/  @P0 BRA `(.L_x_6) ;  /* 0xfffffff800ec0947 */ /* 0x000fea000383ffff */
.L_x_5:
[----:B------:R-:W-:Y:S05]  /*1040*/  @!P1 BRA `(.L_x_7) ;  /* 0x0000000000e49947 */ /* 0x000fea0003800000 */
[C---:B------:R-:W-:Y:S02]  /*1050*/  LOP3.LUT P0, RZ, R6.reuse, 0x3, RZ, 0xc0, !PT ;  /* 0x0000000306ff7812 */ /* 0x040fe4000780c0ff */
[----:B------:R-:W-:-:S04]  /*1060*/  LOP3.LUT R16, R6, 0x1, RZ, 0xc0, !PT ;  /* 0x0000000106107812 */ /* 0x000fc800078ec0ff */
[----:B------:R-:W-:-:S07]  /*1070*/  ISETP.NE.U32.AND P1, PT, R16, 0x1, PT ;  /* 0x000000011000780c */ /* 0x000fce0003f25070 */
[----:B------:R-:W-:Y:S06]  /*1080*/  @!P0 BRA `(.L_x_8) ;  /* 0x00000000008c8947 */ /* 0x000fec0003800000 */
[C---:B------:R-:W-:Y:S01]  /*1090*/  IADD3 R19, PT, PT, -R10.reuse, R9, RZ ;  /* 0x000000090a137210 */ /* 0x040fe20007ffe1ff */
        /* <DEDUP_REMOVED lines=9> */
[----:B------:R-:W2:Y:S01]  /*1130*/  LDG.E R21, desc[UR8][R18.64+0x4] ;  /* 0x0000040812157981 */ /* 0x000ea2000c1e1900 */
[----:B------:R-:W-:Y:S01]  /*1140*/  LOP3.LUT R22, RZ, R10, RZ, 0x33, !PT ;  /* 0x0000000aff167212 */ /* 0x000fe200078e33ff */
[----:B--2---:R-:W-:-:S05]  /*1150*/  FFMA R11, R20, R21, R11 ;  /* 0x00000015140b7223 */ /* 0x004fca000000000b */
[----:B------:R2:W-:Y:S04]  /*1160*/  STG.E desc[UR8][R14.64+0x10], R11 ;  /* 0x0000100b0e007986 */ /* 0x0005e8000c101908 */
[----:B------:R-:W3:Y:S04]  /*1170*/  LDG.E R20, desc[UR8][R18.64+0x8] ;  /* 0x0000080812147981 */ /* 0x000ee8000c1e1900 */
[----:B------:R-:W3:Y:S01]  /*1180*/  LDG.E R27, desc[UR8][R16.64+0x8] ;  /* 0x00000808101b7981 */ /* 0x000ee2000c1e1900 */
[----:B------:R-:W-:-:S05]  /*1190*/  IADD3 R21, PT, PT, R22, R9, RZ ;  /* 0x0000000916157210 */ /* 0x000fca0007ffe0ff */
[----:B------:R-:W-:-:S04]  /*11a0*/  IMAD R23, R21, R8, RZ ;  /* 0x0000000815177224 */ /* 0x000fc800078e02ff */
[----:B------:R-:W-:-:S04]  /*11b0*/  IMAD.WIDE R22, R23, 0x4, R12 ;  /* 0x0000000417167825 */ /* 0x000fc800078e020c */
[----:B---3--:R-:W-:Y:S01]  /*11c0*/  FFMA R27, R27, R20, R24 ;  /* 0x000000141b1b7223 */ /* 0x008fe20000000018 */
[----:B------:R-:W-:-:S04]  /*11d0*/  IMAD.WIDE R20, R8, 0x4, R16 ;  /* 0x0000000408147825 */ /* 0x000fc800078e0210 */
[----:B------:R3:W-:Y:S04]  /*11e0*/  STG.E desc[UR8][R14.64+0x14], R27 ;  /* 0x0000141b0e007986 */ /* 0x0007e8000c101908 */
[----:B------:R-:W1:Y:S04]  /*11f0*/  LDG.E R24, desc[UR8][R20.64] ;  /* 0x0000000814187981 */ /* 0x000e68000c1e1900 */
[----:B------:R-:W1:Y:S02]  /*1200*/  LDG.E R26, desc[UR8][R22.64] ;  /* 0x00000008161a7981 */ /* 0x000e64000c1e1900 */
[----:B-1----:R-:W-:-:S05]  /*1210*/  FFMA R25, R24, R26, R25 ;  /* 0x0000001a18197223 */ /* 0x002fca0000000019 */
[----:B------:R3:W-:Y:S04]  /*1220*/  STG.E desc[UR8][R14.64+0xc], R25 ;  /* 0x00000c190e007986 */ /* 0x0007e8000c101908 */
[----:B------:R-:W2:Y:S04]  /*1230*/  LDG.E R16, desc[UR8][R20.64+0x4] ;  /* 0x0000040814107981 */ /* 0x000ea8000c1e1900 */
[----:B------:R-:W2:Y:S02]  /*1240*/  LDG.E R17, desc[UR8][R22.64+0x4] ;  /* 0x0000040816117981 */ /* 0x000ea4000c1e1900 */
[----:B--2---:R-:W-:-:S05]  /*1250*/  FFMA R11, R16, R17, R11 ;  /* 0x00000011100b7223 */ /* 0x004fca000000000b */
[----:B------:R3:W-:Y:S04]  /*1260*/  STG.E desc[UR8][R14.64+0x10], R11 ;  /* 0x0000100b0e007986 */ /* 0x0007e8000c101908 */
[----:B------:R-:W2:Y:S04]  /*1270*/  LDG.E R24, desc[UR8][R20.64+0x8] ;  /* 0x0000080814187981 */ /* 0x000ea8000c1e1900 */
[----:B------:R-:W2:Y:S01]  /*1280*/  LDG.E R16, desc[UR8][R22.64+0x8] ;  /* 0x0000080816107981 */ /* 0x000ea2000c1e1900 */
[----:B------:R-:W-:Y:S01]  /*1290*/  IADD3 R10, PT, PT, R10, 0x2, RZ ;  /* 0x000000020a0a7810 */ /* 0x000fe20007ffe0ff */
[----:B--2---:R-:W-:-:S05]  /*12a0*/  FFMA R24, R24, R16, R27 ;  /* 0x0000001018187223 */ /* 0x004fca000000001b */
[----:B------:R3:W-:Y:S02]  /*12b0*/  STG.E desc[UR8][R14.64+0x14], R24 ;  /* 0x000014180e007986 */ /* 0x0007e4000c101908 */
.L_x_8:
[----:B------:R-:W-:Y:S05]  /*12c0*/  @!P1 BRA `(.L_x_7) ;  /* 0x0000000000449947 */ /* 0x000fea0003800000 */
[C---:B------:R-:W-:Y:S01]  /*12d0*/  IADD3 R9, PT, PT, -R10.reuse, R9, RZ ;  /* 0x000000090a097210 */ /* 0x040fe20007ffe1ff */
[----:B------:R-:W-:-:S04]  /*12e0*/  IMAD R19, R10, R8, RZ ;  /* 0x000000080a137224 */ /* 0x000fc800078e02ff */
[----:B------:R-:W-:Y:S02]  /*12f0*/  IMAD R9, R9, R8, RZ ;  /* 0x0000000809097224 */ /* 0x000fe400078e02ff */
[----:B------:R-:W-:-:S04]  /*1300*/  IMAD.WIDE R18, R19, 0x4, R12 ;  /* 0x0000000413127825 */ /* 0x000fc800078e020c */
[----:B------:R-:W-:Y:S01]  /*1310*/  IMAD.WIDE R16, R9, 0x4, R12 ;  /* 0x0000000409107825 */ /* 0x000fe200078e020c */
[----:B------:R-:W4:Y:S04]  /*1320*/  LDG.E R10, desc[UR8][R18.64] ;  /* 0x00000008120a7981 */ /* 0x000f28000c1e1900 */
[----:B------:R-:W4:Y:S02]  /*1330*/  LDG.E R9, desc[UR8][R16.64] ;  /* 0x0000000810097981 */ /* 0x000f24000c1e1900 */
[----:B----4-:R-:W-:-:S05]  /*1340*/  FFMA R9, R10, R9, R25 ;  /* 0x000000090a097223 */ /* 0x010fca0000000019 */
[----:B------:R1:W-:Y:S04]  /*1350*/  STG.E desc[UR8][R14.64+0xc], R9 ;  /* 0x00000c090e007986 */ /* 0x0003e8000c101908 */
[----:B------:R-:W2:Y:S04]  /*1360*/  LDG.E R10, desc[UR8][R18.64+0x4] ;  /* 0x00000408120a7981 */ /* 0x000ea8000c1e1900 */
[----:B------:R-:W2:Y:S02]  /*1370*/  LDG.E R20, desc[UR8][R16.64+0x4] ;  /* 0x0000040810147981 */ /* 0x000ea4000c1e1900 */
[----:B--23--:R-:W-:-:S05]  /*1380*/  FFMA R11, R10, R20, R11 ;  /* 0x000000140a0b7223 */ /* 0x00cfca000000000b */
[----:B------:R1:W-:Y:S04]  /*1390*/  STG.E desc[UR8][R14.64+0x10], R11 ;  /* 0x0000100b0e007986 */ /* 0x0003e8000c101908 */
[----:B------:R-:W2:Y:S04]  /*13a0*/  LDG.E R21, desc[UR8][R18.64+0x8] ;  /* 0x0000080812157981 */ /* 0x000ea8000c1e1900 */
[----:B------:R-:W2:Y:S02]  /*13b0*/  LDG.E R10, desc[UR8][R16.64+0x8] ;  /* 0x00000808100a7981 */ /* 0x000ea4000c1e1900 */
[----:B--2---:R-:W-:-:S05]  /*13c0*/  FFMA R21, R21, R10, R24 ;  /* 0x0000000a15157223 */ /* 0x004fca0000000018 */
[----:B------:R1:W-:Y:S02]  /*13d0*/  STG.E desc[UR8][R14.64+0x14], R21 ;  /* 0x000014150e007986 */ /* 0x0003e4000c101908 */
.L_x_7:
[----:B------:R-:W4:Y:S01]  /*13e0*/  LDC R10, c[0x0][0x390] ;  /* 0x0000e400ff0a7b82 */ /* 0x000f220000000800 */
[----:B------:R-:W-:Y:S02]  /*13f0*/  IADD3 R6, PT, PT, R6, 0x1, RZ ;  /* 0x0000000106067810 */ /* 0x000fe40007ffe0ff */
[----:B----4-:R-:W-:-:S13]  /*1400*/  ISETP.NE.AND P0, PT, R7, R10, PT ;  /* 0x0000000a0700720c */ /* 0x010fda0003f05270 */
[----:B------:R-:W-:Y:S05]  /*1410*/  @P0 BRA `(.L_x_9) ;  /* 0xfffffff400ac0947 */ /* 0x000fea000383ffff */
[C---:B------:R-:W-:Y:S01]  /*1420*/  ISETP.GE.U32.AND P0, PT, R10.reuse, 0x8, PT ;  /* 0x000000080a00780c */ /* 0x040fe20003f06070 */
[----:B------:R-:W-:Y:S01]  /*1430*/  HFMA2 R7, -RZ, RZ, 0, 0 ;  /* 0x00000000ff077431 */ /* 0x000fe200000001ff */
[----:B-1----:R-:W-:-:S04]  /*1440*/  LOP3.LUT R9, R10, 0x7, RZ, 0xc0, !PT ;  /* 0x000000070a097812 */ /* 0x002fc800078ec0ff */
[----:B------:R-:W-:-:S07]  /*1450*/  ISETP.NE.AND P1, PT, R9, RZ, PT ;  /* 0x000000ff0900720c */ /* 0x000fce0003f25270 */
[----:B------:R-:W-:Y:S06]  /*1460*/  @!P0 BRA `(.L_x_10) ;  /* 0x0000000400188947 */ /* 0x000fec0003800000 */
[----:B------:R-:W-:Y:S02]  /*1470*/  LOP3.LUT R7, R10, 0x7ffffff8, RZ, 0xc0, !PT ;  /* 0x7ffffff80a077812 */ /* 0x000fe400078ec0ff */
[----:B------:R-:W-:-:S07]  /*1480*/  MOV R6, RZ ;  /* 0x000000ff00067202 */ /* 0x000fce0000000f00 */
.L_x_11:
[----:B0-234-:R-:W-:-:S04]  /*1490*/  IMAD R15, R6, R8, RZ ;  /* 0x00000008060f7224 */ /* 0x01dfc800078e02ff */
[----:B------:R-:W-:-:S05]  /*14a0*/  IMAD.WIDE R14, R15, 0x4, R12 ;  /* 0x000000040f0e7825 */ /* 0x000fca00078e020c */
[----:B------:R-:W2:Y:S04]  /*14b0*/  LDG.E R11, desc[UR8][R14.64+0xc] ;  /* 0x00000c080e0b7981 */ /* 0x000ea8000c1e1900 */
[----:B------:R-:W2:Y:S04]  /*14c0*/  LDG.E R16, desc[UR8][R14.64+0x10] ;  /* 0x000010080e107981 */ /* 0x000ea8000c1e1900 */
[----:B------:R-:W3:Y:S04]  /*14d0*/  LDG.E R18, desc[UR8][R14.64+0x14] ;  /* 0x000014080e127981 */ /* 0x000ee8000c1e1900 */
[----:B------:R-:W-:Y:S01]  /*14e0*/  STG.E desc[UR8][R14.64+0x1c], RZ ;  /* 0x00001cff0e007986 */ /* 0x000fe2000c101908 */
[----:B--2---:R-:W-:Y:S01]  /*14f0*/  FADD R11, R11, R16 ;  /* 0x000000100b0b7221 */ /* 0x004fe20000000000 */
[----:B------:R-:W-:-:S04]  /*1500*/  IMAD.WIDE R16, R8, 0x4, R14 ;  /* 0x0000000408107825 */ /* 0x000fc800078e020e */
[----:B---3--:R-:W-:-:S05]  /*1510*/  FADD R11, R11, R18 ;  /* 0x000000120b0b7221 */ /* 0x008fca0000000000 */
[----:B------:R0:W-:Y:S04]  /*1520*/  STG.E desc[UR8][R14.64+0x18], R11 ;  /* 0x0000180b0e007986 */ /* 0x0001e8000c101908 */
[----:B------:R-:W2:Y:S04]  /*1530*/  LDG.E R18, desc[UR8][R16.64+0xc] ;  /* 0x00000c0810127981 */ /* 0x000ea8000c1e1900 */
[----:B------:R-:W2:Y:S04]  /*1540*/  LDG.E R19, desc[UR8][R16.64+0x10] ;  /* 0x0000100810137981 */ /* 0x000ea8000c1e1900 */
[----:B------:R-:W3:Y:S04]  /*1550*/  LDG.E R21, desc[UR8][R16.64+0x14] ;  /* 0x0000140810157981 */ /* 0x000ee8000c1e1900 */
[----:B------:R-:W-:Y:S01]  /*1560*/  STG.E desc[UR8][R16.64+0x1c], RZ ;  /* 0x00001cff10007986 */ /* 0x000fe2000c101908 */
[----:B--2---:R-:W-:-:S04]  /*1570*/  FADD R18, R18, R19 ;  /* 0x0000001312127221 */ /* 0x004fc80000000000 */
[----:B---3--:R-:W-:Y:S01]  /*1580*/  FADD R21, R18, R21 ;  /* 0x0000001512157221 */ /* 0x008fe20000000000 */
[----:B------:R-:W-:-:S04]  /*1590*/  IMAD.WIDE R18, R8, 0x4, R16 ;  /* 0x0000000408127825 */ /* 0x000fc800078e0210 */
[----:B------:R1:W-:Y:S04]  /*15a0*/  STG.E desc[UR8][R16.64+0x18], R21 ;  /* 0x0000181510007986 */ /* 0x0003e8000c101908 */
[----:B------:R-:W2:Y:S04]  /*15b0*/  LDG.E R20, desc[UR8][R18.64+0xc] ;  /* 0x00000c0812147981 */ /* 0x000ea8000c1e1900 */
[----:B------:R-:W2:Y:S04]  /*15c0*/  LDG.E R23, desc[UR8][R18.64+0x10] ;  /* 0x0000100812177981 */ /* 0x000ea8000c1e1900 */
[----:B0-----:R-:W3:Y:S01]  /*15d0*/  LDG.E R11, desc[UR8][R18.64+0x14] ;  /* 0x00001408120b7981 */ /* 0x001ee2000c1e1900 */
[----:B------:R-:W-:-:S03]  /*15e0*/  IMAD.WIDE R14, R8, 0x4, R18 ;  /* 0x00000004080e7825 */ /* 0x000fc600078e0212 */
[----:B------:R-:W-:Y:S01]  /*15f0*/  STG.E desc[UR8][R18.64+0x1c], RZ ;  /* 0x00001cff12007986 */ /* 0x000fe2000c101908 */
[----:B--2---:R-:W-:-:S04]  /*1600*/  FADD R20, R20, R23 ;  /* 0x0000001714147221 */ /* 0x004fc80000000000 */
[----:B---3--:R-:W-:-:S05]  /*1610*/  FADD R11, R20, R11 ;  /* 0x0000000b140b7221 */ /* 0x008fca0000000000 */
[----:B------:R0:W-:Y:S04]  /*1620*/  STG.E desc[UR8][R18.64+0x18], R11 ;  /* 0x0000180b12007986 */ /* 0x0001e8000c101908 */
[----:B------:R-:W2:Y:S04]  /*1630*/  LDG.E R20, desc[UR8][R14.64+0xc] ;  /* 0x00000c080e147981 */ /* 0x000ea8000c1e1900 */
[----:B------:R-:W2:Y:S04]  /*1640*/  LDG.E R23, desc[UR8][R14.64+0x10] ;  /* 0x000010080e177981 */ /* 0x000ea8000c1e1900 */
[----:B-1----:R-:W3:Y:S04]  /*1650*/  LDG.E R17, desc[UR8][R14.64+0x14] ;  /* 0x000014080e117981 */ /* 0x002ee8000c1e1900 */
        /* <DEDUP_REMOVED lines=25> */
[----:B------:R4:W-:Y:S01]  /*17f0*/  STG.E desc[UR8][R14.64+0x1c], RZ ;  /* 0x00001cff0e007986 */ /* 0x0009e2000c101908 */
[----:B--2---:R-:W-:-:S04]  /*1800*/  FADD R20, R20, R23 ;  /* 0x0000001714147221 */ /* 0x004fc80000000000 */
[----:B---3--:R-:W-:-:S05]  /*1810*/  FADD R11, R20, R11 ;  /* 0x0000000b140b7221 */ /* 0x008fca0000000000 */
[----:B------:R4:W-:Y:S04]  /*1820*/  STG.E desc[UR8][R14.64+0x18], R11 ;  /* 0x0000180b0e007986 */ /* 0x0009e8000c101908 */
[----:B------:R-:W2:Y:S04]  /*1830*/  LDG.E R20, desc[UR8][R16.64+0xc] ;  /* 0x00000c0810147981 */ /* 0x000ea8000c1e1900 */
[----:B------:R-:W2:Y:S04]  /*1840*/  LDG.E R23, desc[UR8][R16.64+0x10] ;  /* 0x0000100810177981 */ /* 0x000ea8000c1e1900 */
[----:B-1----:R-:W3:Y:S01]  /*1850*/  LDG.E R19, desc[UR8][R16.64+0x14] ;  /* 0x0000140810137981 */ /* 0x002ee2000c1e1900 */
[----:B------:R-:W-:-:S03]  /*1860*/  IADD3 R6, PT, PT, R6, 0x8, RZ ;  /* 0x0000000806067810 */ /* 0x000fc60007ffe0ff */
[----:B------:R4:W-:Y:S01]  /*1870*/  STG.E desc[UR8][R16.64+0x1c], RZ ;  /* 0x00001cff10007986 */ /* 0x0009e2000c101908 */
[----:B------:R-:W-:Y:S01]  /*1880*/  ISETP.NE.AND P0, PT, R6, R7, PT ;  /* 0x000000070600720c */ /* 0x000fe20003f05270 */
[----:B--2---:R-:W-:-:S04]  /*1890*/  FADD R20, R20, R23 ;  /* 0x0000001714147221 */ /* 0x004fc80000000000 */
[----:B---3--:R-:W-:-:S05]  /*18a0*/  FADD R19, R20, R19 ;  /* 0x0000001314137221 */ /* 0x008fca0000000000 */
[----:B------:R4:W-:Y:S03]  /*18b0*/  STG.E desc[UR8][R16.64+0x18], R19 ;  /* 0x0000181310007986 */ /* 0x0009e6000c101908 */
[----:B------:R-:W-:Y:S05]  /*18c0*/  @P0 BRA `(.L_x_11) ;  /* 0xfffffff800f00947 */ /* 0x000fea000383ffff */
.L_x_10:
[----:B------:R-:W-:Y:S05]  /*18d0*/  @!P1 BRA `(.L_x_0) ;  /* 0x0000000400109947 */ /* 0x000fea0003800000 */
[----:B------:R-:W-:Y:S02]  /*18e0*/  ISETP.GE.U32.AND P0, PT, R9, 0x4, PT ;  /* 0x000000040900780c */ /* 0x000fe40003f06070 */
[----:B------:R-:W-:-:S11]  /*18f0*/  ISETP.NE.AND P1, PT, R5, RZ, PT ;  /* 0x000000ff0500720c */ /* 0x000fd60003f25270 */
[----:B------:R-:W-:Y:S05]  /*1900*/  @!P0 BRA `(.L_x_12) ;  /* 0x0000000000888947 */ /* 0x000fea0003800000 */
[----:B0-234-:R-:W-:-:S04]  /*1910*/  IMAD R15, R7, R8, RZ ;  /* 0x00000008070f7224 */ /* 0x01dfc800078e02ff */
[----:B------:R-:W-:-:S05]  /*1920*/  IMAD.WIDE R14, R15, 0x4, R12 ;  /* 0x000000040f0e7825 */ /* 0x000fca00078e020c */
[----:B------:R-:W2:Y:S04]  /*1930*/  LDG.E R6, desc[UR8][R14.64+0xc] ;  /* 0x00000c080e067981 */ /* 0x000ea8000c1e1900 */
[----:B------:R-:W2:Y:S04]  /*1940*/  LDG.E R9, desc[UR8][R14.64+0x10] ;  /* 0x000010080e097981 */ /* 0x000ea8000c1e1900 */
[----:B------:R-:W3:Y:S01]  /*1950*/  LDG.E R11, desc[UR8][R14.64+0x14] ;  /* 0x000014080e0b7981 */ /* 0x000ee2000c1e1900 */
[----:B------:R-:W-:-:S03]  /*1960*/  IMAD.WIDE R16, R8, 0x4, R14 ;  /* 0x0000000408107825 */ /* 0x000fc600078e020e */
[----:B------:R-:W-:Y:S01]  /*1970*/  STG.E desc[UR8][R14.64+0x1c], RZ ;  /* 0x00001cff0e007986 */ /* 0x000fe2000c101908 */
[----:B--2---:R-:W-:-:S04]  /*1980*/  FADD R6, R6, R9 ;  /* 0x0000000906067221 */ /* 0x004fc80000000000 */
        /* <DEDUP_REMOVED lines=23> */
[----:B--2---:R-:W-:-:S04]  /*1b00*/  FADD R6, R6, R21 ;  /* 0x0000001506067221 */ /* 0x004fc80000000000 */
[----:B---3--:R-:W-:-:S05]  /*1b10*/  FADD R9, R6, R9 ;  /* 0x0000000906097221 */ /* 0x008fca0000000000 */
[----:B------:R0:W-:Y:S02]  /*1b20*/  STG.E desc[UR8][R14.64+0x18], R9 ;  /* 0x000018090e007986 */ /* 0x0001e4000c101908 */
.L_x_12:
[----:B------:R-:W-:Y:S05]  /*1b30*/  @!P1 BRA `(.L_x_0) ;  /* 0x0000000000789947 */ /* 0x000fea0003800000 */
[----:B------:R-:W-:-:S13]  /*1b40*/  ISETP.NE.AND P0, PT, R5, 0x1, PT ;  /* 0x000000010500780c */ /* 0x000fda0003f05270 */
[----:B0-234-:R-:W-:-:S04]  /*1b50*/  @P0 IMAD R15, R7, R8, RZ ;  /* 0x00000008070f0224 */ /* 0x01dfc800078e02ff */
[----:B------:R-:W-:-:S05]  /*1b60*/  @P0 IMAD.WIDE R14, R15, 0x4, R12 ;  /* 0x000000040f0e0825 */ /* 0x000fca00078e020c */
[----:B------:R-:W2:Y:S04]  /*1b70*/  @P0 LDG.E R5, desc[UR8][R14.64+0xc] ;  /* 0x00000c080e050981 */ /* 0x000ea8000c1e1900 */
[----:B------:R-:W2:Y:S04]  /*1b80*/  @P0 LDG.E R6, desc[UR8][R14.64+0x10] ;  /* 0x000010080e060981 */ /* 0x000ea8000c1e1900 */
[----:B------:R-:W3:Y:S04]  /*1b90*/  @P0 LDG.E R16, desc[UR8][R14.64+0x14] ;  /* 0x000014080e100981 */ /* 0x000ee8000c1e1900 */
[----:B------:R-:W-:Y:S01]  /*1ba0*/  @P0 STG.E desc[UR8][R14.64+0x1c], RZ ;  /* 0x00001cff0e000986 */ /* 0x000fe2000c101908 */
[----:B--2---:R-:W-:-:S04]  /*1bb0*/  @P0 FADD R5, R5, R6 ;  /* 0x0000000605050221 */ /* 0x004fc80000000000 */
[----:B---3--:R-:W-:Y:S01]  /*1bc0*/  @P0 FADD R5, R5, R16 ;  /* 0x0000001005050221 */ /* 0x008fe20000000000 */
[----:B------:R-:W-:-:S04]  /*1bd0*/  @P0 IMAD.WIDE R16, R8, 0x4, R14 ;  /* 0x0000000408100825 */ /* 0x000fc800078e020e */
[----:B------:R0:W-:Y:S04]  /*1be0*/  @P0 STG.E desc[UR8][R14.64+0x18], R5 ;  /* 0x000018050e000986 */ /* 0x0001e8000c101908 */
[----:B------:R-:W2:Y:S04]  /*1bf0*/  @P0 LDG.E R6, desc[UR8][R16.64+0xc] ;  /* 0x00000c0810060981 */ /* 0x000ea8000c1e1900 */
[----:B------:R-:W2:Y:S04]  /*1c00*/  @P0 LDG.E R9, desc[UR8][R16.64+0x10] ;  /* 0x0000100810090981 */ /* 0x000ea8000c1e1900 */
[----:B------:R-:W3:Y:S01]  /*1c10*/  @P0 LDG.E R11, desc[UR8][R16.64+0x14] ;  /* 0x00001408100b0981 */ /* 0x000ee2000c1e1900 */
[----:B------:R-:W-:-:S02]  /*1c20*/  LOP3.LUT R18, R10, 0x1, RZ, 0xc0, !PT ;  /* 0x000000010a127812 */ /* 0x000fc400078ec0ff */
[----:B------:R-:W-:Y:S01]  /*1c30*/  @P0 IADD3 R7, PT, PT, R7, 0x2, RZ ;  /* 0x0000000207070810 */ /* 0x000fe20007ffe0ff */
[----:B------:R1:W-:Y:S01]  /*1c40*/  @P0 STG.E desc[UR8][R16.64+0x1c], RZ ;  /* 0x00001cff10000986 */ /* 0x0003e2000c101908 */
[----:B------:R-:W-:-:S13]  /*1c50*/  ISETP.NE.U32.AND P1, PT, R18, 0x1, PT ;  /* 0x000000011200780c */ /* 0x000fda0003f25070 */
[----:B------:R-:W-:-:S04]  /*1c60*/  @!P1 IMAD R7, R7, R8, RZ ;  /* 0x0000000807079224 */ /* 0x000fc800078e02ff */
[----:B------:R-:W-:-:S04]  /*1c70*/  @!P1 IMAD.WIDE R12, R7, 0x4, R12 ;  /* 0x00000004070c9825 */ /* 0x000fc800078e020c */
[----:B--2---:R-:W-:-:S04]  /*1c80*/  @P0 FADD R6, R6, R9 ;  /* 0x0000000906060221 */ /* 0x004fc80000000000 */
[----:B---3--:R-:W-:-:S05]  /*1c90*/  @P0 FADD R11, R6, R11 ;  /* 0x0000000b060b0221 */ /* 0x008fca0000000000 */
[----:B------:R1:W-:Y:S04]  /*1ca0*/  @P0 STG.E desc[UR8][R16.64+0x18], R11 ;  /* 0x0000180b10000986 */ /* 0x0003e8000c101908 */
[----:B0-----:R-:W2:Y:S04]  /*1cb0*/  @!P1 LDG.E R5, desc[UR8][R12.64+0xc] ;  /* 0x00000c080c059981 */ /* 0x001ea8000c1e1900 */
[----:B------:R-:W2:Y:S04]  /*1cc0*/  @!P1 LDG.E R6, desc[UR8][R12.64+0x10] ;  /* 0x000010080c069981 */ /* 0x000ea8000c1e1900 */
[----:B------:R-:W3:Y:S04]  /*1cd0*/  @!P1 LDG.E R8, desc[UR8][R12.64+0x14] ;  /* 0x000014080c089981 */ /* 0x000ee8000c1e1900 */
[----:B------:R1:W-:Y:S01]  /*1ce0*/  @!P1 STG.E desc[UR8][R12.64+0x1c], RZ ;  /* 0x00001cff0c009986 */ /* 0x0003e2000c101908 */
[----:B--2---:R-:W-:-:S04]  /*1cf0*/  @!P1 FADD R5, R5, R6 ;  /* 0x0000000605059221 */ /* 0x004fc80000000000 */
[----:B---3--:R-:W-:-:S05]  /*1d00*/  @!P1 FADD R5, R5, R8 ;  /* 0x0000000805059221 */ /* 0x008fca0000000000 */
[----:B------:R1:W-:Y:S02]  /*1d10*/  @!P1 STG.E desc[UR8][R12.64+0x18], R5 ;  /* 0x000018050c009986 */ /* 0x0003e4000c101908 */
.L_x_0:
[----:B------:R-:W1:Y:S02]  /*1d20*/  LDC.64 R6, c[0x0][0x3a0] ;  /* 0x0000e800ff067b82 */ /* 0x000e640000000a00 */
[----:B-1----:R-:W2:Y:S01]  /*1d30*/  LDG.E R5, desc[UR8][R6.64+0x18] ;  /* 0x0000180806057981 */ /* 0x002ea2000c1e1900 */
[----:B0-----:R-:W-:Y:S01]  /*1d40*/  HFMA2 R9, -RZ, RZ, 1.875, 0 ;  /* 0x3f800000ff097431 */ /* 0x001fe200000001ff */
[----:B--2---:R-:W-:-:S13]  /*1d50*/  FSETP.NEU.AND P0, PT, R5, 1, PT ;  /* 0x3f8000000500780b */ /* 0x004fda0003f0d000 */
[----:B------:R-:W-:Y:S05]  /*1d60*/  @!P0 BRA `(.L_x_13) ;  /* 0x0000000400148947 */ /* 0x000fea0003800000 */
[----:B------:R-:W-:-:S13]  /*1d70*/  FSETP.NAN.AND P0, PT, |R5|, |R5|, PT ;  /* 0x400000050500720b */ /* 0x000fda0003f08200 */
[----:B------:R-:W-:Y:S01]  /*1d80*/  @P0 FADD R9, R5, -1.5 ;  /* 0xbfc0000005090421 */ /* 0x000fe20000000000 */
[----:B------:R-:W-:Y:S06]  /*1d90*/  @P0 BRA `(.L_x_13) ;  /* 0x0000000400080947 */ /* 0x000fec0003800000 */
[----:B------:R-:W-:-:S04]  /*1da0*/  FSETP.NEU.AND P0, PT, |R5|, +INF , PT ;  /* 0x7f8000000500780b */ /* 0x000fc80003f0d200 */
[----:B------:R-:W-:-:S13]  /*1db0*/  FSETP.NEU.AND P0, PT, R5, RZ, P0 ;  /* 0x000000ff0500720b */ /* 0x000fda000070d000 */
[----:B------:R-:W-:-:S05]  /*1dc0*/  @!P0 FADD R8, R5, R5 ;  /* 0x0000000505088221 */ /* 0x000fca0000000000 */
[----:B------:R-:W-:-:S04]  /*1dd0*/  @!P0 LOP3.LUT R8, R8, 0x7fffffff, RZ, 0xc0, !PT ;  /* 0x7fffffff08088812 */ /* 0x000fc800078ec0ff */
[----:B------:R-:W-:Y:S01]  /*1de0*/  @!P0 LOP3.LUT R9, R8, 0x7f800000, RZ, 0x3c, !PT ;  /* 0x7f80000008098812 */ /* 0x000fe200078e3cff */
[----:B------:R-:W-:Y:S06]  /*1df0*/  @!P0 BRA `(.L_x_13) ;  /* 0x0000000000f08947 */ /* 0x000fec0003800000 */
[C---:B------:R-:W-:Y:S01]  /*1e00*/  FMUL R8, |R5|.reuse, 16777216 ;  /* 0x4b80000005087820 */ /* 0x040fe20000400200 */
[C---:B------:R-:W-:Y:S02]  /*1e10*/  FSETP.GEU.AND P0, PT, |R5|.reuse, 1.175494350822287508e-38, PT ;  /* 0x008000000500780b */ /* 0x040fe40003f0e200 */
[----:B----4-:R-:W-:Y:S02]  /*1e20*/  MOV R17, 0x3a2c32e4 ;  /* 0x3a2c32e400117802 */ /* 0x010fe40000000f00 */
[----:B------:R-:W-:Y:S02]  /*1e30*/  FSEL R8, R8, |R5|, !P0 ;  /* 0x4000000508087208 */ /* 0x000fe40004000000 */
[----:B------:R-:W-:Y:S02]  /*1e40*/  FSEL R12, RZ, -24, P0 ;  /* 0xc1c00000ff0c7808 */ /* 0x000fe40000000000 */
[----:B------:R-:W-:Y:S02]  /*1e50*/  IADD3 R9, PT, PT, R8, -0x3f3504f3, RZ ;  /* 0xc0cafb0d08097810 */ /* 0x000fe40007ffe0ff */
[----:B------:R-:W-:-:S02]  /*1e60*/  FSETP.GEU.AND P2, PT, R5, RZ, PT ;  /* 0x000000ff0500720b */ /* 0x000fc40003f4e000 */
[----:B------:R-:W-:-:S04]  /*1e70*/  LOP3.LUT R9, R9, 0xff800000, RZ, 0xc0, !PT ;  /* 0xff80000009097812 */ /* 0x000fc800078ec0ff */
[-C--:B------:R-:W-:Y:S02]  /*1e80*/  IADD3 R8, PT, PT, R8, -R9.reuse, RZ ;  /* 0x8000000908087210 */ /* 0x080fe40007ffe0ff */
[----:B------:R-:W-:-:S03]  /*1e90*/  I2FP.F32.S32 R9, R9 ;  /* 0x0000000900097245 */ /* 0x000fc60000201400 */
[C---:B---3--:R-:W-:Y:S01]  /*1ea0*/  FADD R14, R8.reuse, 1 ;  /* 0x3f800000080e7421 */ /* 0x048fe20000000000 */
[----:B------:R-:W-:-:S04]  /*1eb0*/  FADD R13, R8, -1 ;  /* 0xbf800000080d7421 */ /* 0x000fc80000000000 */
[----:B------:R-:W-:Y:S01]  /*1ec0*/  FADD R11, R13, R13 ;  /* 0x0000000d0d0b7221 */ /* 0x000fe20000000000 */
[----:B------:R-:W0:Y:S03]  /*1ed0*/  MUFU.RCP R14, R14 ;  /* 0x0000000e000e7308 */ /* 0x000e260000001000 */
[----:B0-----:R-:W-:Y:S01]  /*1ee0*/  FMUL R8, R14, R11 ;  /* 0x0000000b0e087220 */ /* 0x001fe20000400000 */
[----:B------:R-:W-:-:S03]  /*1ef0*/  FFMA R11, R9, 1.1920928955078125e-07, R12 ;  /* 0x34000000090b7823 */ /* 0x000fc6000000000c */
[----:B------:R-:W-:Y:S01]  /*1f00*/  FADD R15, R13, -R8 ;  /* 0x800000080d0f7221 */ /* 0x000fe20000000000 */
[CC--:B------:R-:W-:Y:S01]  /*1f10*/  FMUL R12, R8.reuse, R8.reuse ;  /* 0x00000008080c7220 */ /* 0x0c0fe20000400000 */
[----:B------:R-:W-:Y:S02]  /*1f20*/  FFMA R9, R8, 1.4426950216293334961, R11 ;  /* 0x3fb8aa3b08097823 */ /* 0x000fe4000000000b */
[----:B------:R-:W-:Y:S01]  /*1f30*/  FADD R16, R15, R15 ;  /* 0x0000000f0f107221 */ /* 0x000fe20000000000 */
[C---:B------:R-:W-:Y:S01]  /*1f40*/  FFMA R15, R12.reuse, R17, 0.0032181653659790754318 ;  /* 0x3b52e7db0c0f7423 */ /* 0x040fe20000000011 */
[----:B------:R-:W-:Y:S02]  /*1f50*/  FADD R11, R11, -R9 ;  /* 0x800000090b0b7221 */ /* 0x000fe40000000000 */
[----:B------:R-:W-:Y:S01]  /*1f60*/  FFMA R13, R13, -R8, R16 ;  /* 0x800000080d0d7223 */ /* 0x000fe20000000010 */
[----:B------:R-:W-:Y:S01]  /*1f70*/  FFMA R15, R12, R15, 0.018033718690276145935 ;  /* 0x3c93bb730c0f7423 */ /* 0x000fe2000000000f */
[----:B------:R-:W-:-:S02]  /*1f80*/  FFMA R16, R8, 1.4426950216293334961, R11 ;  /* 0x3fb8aa3b08107823 */ /* 0x000fc4000000000b */
[----:B------:R-:W-:Y:S01]  /*1f90*/  FMUL R13, R14, R13 ;  /* 0x0000000d0e0d7220 */ /* 0x000fe20000400000 */
[----:B------:R-:W-:-:S03]  /*1fa0*/  FFMA R15, R12, R15, 0.12022458761930465698 ;  /* 0x3df6384f0c0f7423 */ /* 0x000fc6000000000f */
[----:B------:R-:W-:Y:S01]  /*1fb0*/  FFMA R11, R13, 1.4426950216293334961, R16 ;  /* 0x3fb8aa3b0d0b7823 */ /* 0x000fe20000000010 */
[----:B------:R-:W-:-:S03]  /*1fc0*/  FMUL R15, R12, R15 ;  /* 0x0000000f0c0f7220 */ /* 0x000fc60000400000 */
[----:B------:R-:W-:Y:S01]  /*1fd0*/  FFMA R14, R8, 1.9251366722983220825e-08, R11 ;  /* 0x32a55e34080e7823 */ /* 0x000fe2000000000b */
[----:B------:R-:W-:-:S04]  /*1fe0*/  FMUL R12, R15, 3 ;  /* 0x404000000f0c7820 */ /* 0x000fc80000400000 */
[----:B------:R-:W-:Y:S01]  /*1ff0*/  FFMA R12, R13, R12, R14 ;  /* 0x0000000c0d0c7223 */ /* 0x000fe2000000000e */
[----:B------:R-:W-:-:S03]  /*2000*/  HFMA2 R13, -RZ, RZ, 0.64013671875, -15.109375 ;  /* 0x391fcb8eff0d7431 */ /* 0x000fc600000001ff */
[----:B------:R-:W-:-:S04]  /*2010*/  FFMA R12, R8, R15, R12 ;  /* 0x0000000f080c7223 */ /* 0x000fc8000000000c */
[----:B------:R-:W-:-:S04]  /*2020*/  FADD R8, R9, R12 ;  /* 0x0000000c09087221 */ /* 0x000fc80000000000 */
[----:B------:R-:W-:Y:S01]  /*2030*/  FMUL R11, R8, -1.5 ;  /* 0xbfc00000080b7820 */ /* 0x000fe20000400000 */
[----:B------:R-:W-:-:S03]  /*2040*/  FADD R9, -R9, R8 ;  /* 0x0000000809097221 */ /* 0x000fc60000000100 */
[----:B------:R-:W0:Y:S01]  /*2050*/  FRND R14, R11 ;  /* 0x0000000b000e7307 */ /* 0x000e220000201000 */
[----:B------:R-:W-:Y:S01]  /*2060*/  FADD R9, R12, -R9 ;  /* 0x800000090c097221 */ /* 0x000fe20000000000 */
[----:B------:R-:W-:Y:S01]  /*2070*/  FFMA R8, R8, -1.5, -R11 ;  /* 0xbfc0000008087823 */ /* 0x000fe2000000080b */
[----:B------:R-:W-:-:S03]  /*2080*/  FSETP.GT.AND P0, PT, |R11|, 152, PT ;  /* 0x431800000b00780b */ /* 0x000fc60003f04200 */
[----:B------:R-:W-:Y:S02]  /*2090*/  FFMA R9, R9, -1.5, R8 ;  /* 0xbfc0000009097823 */ /* 0x000fe40000000008 */
[----:B------:R-:W1:Y:S01]  /*20a0*/  F2I.NTZ R12, R11 ;  /* 0x0000000b000c7305 */ /* 0x000e620000203100 */
[----:B0-----:R-:W-:Y:S01]  /*20b0*/  FADD R8, R11, -R14 ;  /* 0x8000000e0b087221 */ /* 0x001fe20000000000 */
[----:B------:R-:W-:-:S03]  /*20c0*/  FSETP.GT.AND P1, PT, R14, RZ, PT ;  /* 0x000000ff0e00720b */ /* 0x000fc60003f24000 */
[----:B------:R-:W-:-:S04]  /*20d0*/  FADD R8, R8, R9 ;  /* 0x0000000908087221 */ /* 0x000fc80000000000 */
[----:B------:R-:W-:-:S04]  /*20e0*/  FFMA R9, R8, R13, 0.0013391353422775864601 ;  /* 0x3aaf85ed08097423 */ /* 0x000fc8000000000d */
[----:B------:R-:W-:-:S04]  /*20f0*/  FFMA R9, R8, R9, 0.0096188392490148544312 ;  /* 0x3c1d985608097423 */ /* 0x000fc80000000009 */
[----:B------:R-:W-:-:S04]  /*2100*/  FFMA R9, R8, R9, 0.055503588169813156128 ;  /* 0x3d6357bb08097423 */ /* 0x000fc80000000009 */
[C---:B------:R-:W-:Y:S01]  /*2110*/  FFMA R13, R8.reuse, R9, 0.24022644758224487305 ;  /* 0x3e75fdec080d7423 */ /* 0x040fe20000000009 */
[----:B------:R-:W-:Y:S02]  /*2120*/  SEL R9, RZ, 0x83000000, P1 ;  /* 0x83000000ff097807 */ /* 0x000fe40000800000 */
[----:B------:R-:W-:Y:S01]  /*2130*/  FSETP.GEU.AND P1, PT, R11, RZ, PT ;  /* 0x000000ff0b00720b */ /* 0x000fe20003f2e000 */
[----:B------:R-:W-:Y:S01]  /*2140*/  FFMA R13, R8, R13, 0.69314718246459960938 ;  /* 0x3f317218080d7423 */ /* 0x000fe2000000000d */
[----:B------:R-:W-:Y:S02]  /*2150*/  IADD3 R5, PT, PT, R9, 0x7f000000, RZ ;  /* 0x7f00000009057810 */ /* 0x000fe40007ffe0ff */
[----:B-1----:R-:W-:Y:S01]  /*2160*/  LEA R12, R12, -R9, 0x17 ;  /* 0x800000090c0c7211 */ /* 0x002fe200078eb8ff */
[----:B------:R-:W-:Y:S01]  /*2170*/  FFMA R8, R8, R13, 1 ;  /* 0x3f80000008087423 */ /* 0x000fe2000000000d */
[----:B------:R-:W-:-:S03]  /*2180*/  FSEL R9, RZ, +INF , !P1 ;  /* 0x7f800000ff097808 */ /* 0x000fc60004800000 */
[----:B------:R-:W-:-:S04]  /*2190*/  FMUL R5, R5, R8 ;  /* 0x0000000805057220 */ /* 0x000fc80000400000 */
[----:B------:R-:W-:Y:S01]  /*21a0*/  @!P0 FMUL R9, R12, R5 ;  /* 0x000000050c098220 */ /* 0x000fe20000400000 */
[----:B------:R-:W-:-:S07]  /*21b0*/  @!P2 MOV R9, 0x7fffffff ;  /* 0x7fffffff0009a802 */ /* 0x000fce0000000f00 */
.L_x_13:
[----:B------:R0:W-:Y:S01]  /*21c0*/  STG.E desc[UR8][R6.64+0x1c], R9 ;  /* 0x00001c0906007986 */ /* 0x0001e2000c101908 */
[----:B------:R-:W-:-:S13]  /*21d0*/  ISETP.GE.AND P0, PT, R10, 0x2, PT ;  /* 0x000000020a00780c */ /* 0x000fda0003f06270 */
[----:B0-----:R-:W-:Y:S05]  /*21e0*/  @!P0 BRA `(.L_x_14) ;  /* 0x0000000c00d88947 */ /* 0x001fea0003800000 */
[----:B------:R-:W-:Y:S01]  /*21f0*/  PRMT R5, RZ, 0x7610, R5 ;  /* 0x00007610ff057816 */ /* 0x000fe20000000005 */
[----:B------:R-:W-:Y:S01]  /*2200*/  UMOV UR6, 0x1 ;  /* 0x0000000100067882 */ /* 0x000fe20000000000 */
[----:B------:R-:W-:Y:S01]  /*2210*/  PRMT R6, RZ, 0x7610, R6 ;  /* 0x00007610ff067816 */ /* 0x000fe20000000006 */
[----:B------:R-:W-:-:S06]  /*2220*/  UMOV UR7, 0x2 ;  /* 0x0000000200077882 */ /* 0x000fcc0000000000 */
.L_x_21:
[----:B------:R-:W-:Y:S01]  /*2230*/  UISETP.GE.U32.AND UP0, UPT, UR6, 0x7, UPT ;  /* 0x000000070600788c */ /* 0x000fe2000bf06070 */
[----:B---34-:R-:W-:Y:S01]  /*2240*/  HFMA2 R11, -RZ, RZ, 0, 0 ;  /* 0x00000000ff0b7431 */ /* 0x018fe200000001ff */
[----:B------:R-:W-:-:S07]  /*2250*/  UMOV UR4, URZ ;  /* 0x000000ff00047c82 */ /* 0x000fce0008000000 */
[----:B0-----:R-:W-:Y:S05]  /*2260*/  BRA.U !UP0, `(.L_x_15) ;  /* 0x0000000508a07547 */ /* 0x001fea000b800000 */
[----:B------:R-:W0:Y:S01]  /*2270*/  LDC R7, c[0x0][0x394] ;  /* 0x0000e500ff077b82 */ /* 0x000e220000000800 */
[----:B------:R-:W-:Y:S01]  /*2280*/  MOV R11, RZ ;  /* 0x000000ff000b7202 */ /* 0x000fe20000000f00 */
[----:B------:R-:W-:Y:S01]  /*2290*/  ULOP3.LUT UR4, UR7, 0xfffffff8, URZ, 0xc0, !UPT ;  /* 0xfffffff807047892 */ /* 0x000fe2000f8ec0ff */
[----:B------:R-:W-:-:S05]  /*22a0*/  UMOV UR5, URZ ;  /* 0x000000ff00057c82 */ /* 0x000fca0008000000 */
[----:B------:R-:W1:Y:S06]  /*22b0*/  LDC.64 R12, c[0x0][0x3a0] ;  /* 0x0000e800ff0c7b82 */ /* 0x000e6c0000000a00 */
.L_x_16:
[----:B------:R-:W-:Y:S02]  /*22c0*/  UIADD3 UR10, UPT, UPT, -UR5, UR6, URZ ;  /* 0x00000006050a7290 */ /* 0x000fe4000fffe1ff */
[----:B0-----:R-:W-:-:S04]  /*22d0*/  IMAD R23, R7, UR5, RZ ;  /* 0x0000000507177c24 */ /* 0x001fc8000f8e02ff */
[----:B------:R-:W-:-:S04]  /*22e0*/  IMAD R9, R7, UR10, RZ ;  /* 0x0000000a07097c24 */ /* 0x000fc8000f8e02ff */
[----:B-1----:R-:W-:-:S04]  /*22f0*/  IMAD.WIDE R8, R9, 0x4, R12 ;  /* 0x0000000409087825 */ /* 0x002fc800078e020c */
[----:B------:R-:W-:Y:S01]  /*2300*/  IMAD.WIDE R22, R23, 0x4, R12 ;  /* 0x0000000417167825 */ /* 0x000fe200078e020c */
[----:B------:R-:W2:Y:S04]  /*2310*/  LDG.E R19, desc[UR8][R8.64+0x18] ;  /* 0x0000180808137981 */ /* 0x000ea8000c1e1900 */
[----:B------:R0:W3:Y:S01]  /*2320*/  LDG.E R18, desc[UR8][R22.64+0x1c] ;  /* 0x00001c0816127981 */ /* 0x0000e2000c1e1900 */
[----:B------:R-:W-:Y:S02]  /*2330*/  UIADD3 UR11, UPT, UPT, UR5, 0x1, URZ ;  /* 0x00000001050b7890 */ /* 0x000fe4000fffe0ff */
[----:B------:R-:W-:Y:S02]  /*2340*/  UIADD3 UR15, UPT, UPT, UR5, 0x3, URZ ;  /* 0x00000003050f7890 */ /* 0x000fe4000fffe0ff */
[----:B------:R-:W-:-:S02]  /*2350*/  UIADD3 UR12, UPT, UPT, -UR11, UR6, URZ ;  /* 0x000000060b0c7290 */ /* 0x000fc4000fffe1ff */
[----:B------:R-:W-:Y:S02]  /*2360*/  UIADD3 UR13, UPT, UPT, UR5, 0x2, URZ ;  /* 0x00000002050d7890 */ /* 0x000fe4000fffe0ff */
[----:B------:R-:W-:Y:S02]  /*2370*/  UIADD3 UR17, UPT, UPT, UR5, 0x4, URZ ;  /* 0x0000000405117890 */ /* 0x000fe4000fffe0ff */
[C---:B------:R-:W-:Y:S01]  /*2380*/  IMAD R15, R7.reuse, UR12, RZ ;  /* 0x0000000c070f7c24 */ /* 0x040fe2000f8e02ff */
[----:B------:R-:W-:Y:S01]  /*2390*/  UIADD3 UR16, UPT, UPT, -UR15, UR6, URZ ;  /* 0x000000060f107290 */ /* 0x000fe2000fffe1ff */
[----:B0-----:R-:W-:Y:S01]  /*23a0*/  IMAD.WIDE R22, R7, 0x4, R22 ;  /* 0x0000000407167825 */ /* 0x001fe200078e0216 */
[----:B------:R-:W-:-:S03]  /*23b0*/  UIADD3 UR14, UPT, UPT, -UR13, UR6, URZ ;  /* 0x000000060d0e7290 */ /* 0x000fc6000fffe1ff */
[----:B------:R-:W-:Y:S01]  /*23c0*/  IMAD.WIDE R14, R15, 0x4, R12 ;  /* 0x000000040f0e7825 */ /* 0x000fe200078e020c */
[----:B------:R-:W-:Y:S01]  /*23d0*/  I2FP.F32.U32 R21, UR11 ;  /* 0x0000000b00157c45 */ /* 0x000fe20008201000 */
[----:B------:R-:W4:Y:S01]  /*23e0*/  LDG.E R8, desc[UR8][R22.64+0x1c] ;  /* 0x00001c0816087981 */ /* 0x000f22000c1e1900 */
[----:B------:R-:W-:-:S03]  /*23f0*/  I2FP.F32.U32 R10, UR12 ;  /* 0x0000000c000a7c45 */ /* 0x000fc60008201000 */
[----:B------:R0:W4:Y:S01]  /*2400*/  LDG.E R9, desc[UR8][R14.64+0x18] ;  /* 0x000018080e097981 */ /* 0x000122000c1e1900 */
[----:B------:R-:W-:Y:S02]  /*2410*/  IMAD R29, R7, UR14, RZ ;  /* 0x0000000e071d7c24 */ /* 0x000fe4000f8e02ff */
[----:B------:R-:W-:Y:S01]  /*2420*/  FFMA R10, R10, -1.5, -R21 ;  /* 0xbfc000000a0a7823 */ /* 0x000fe20000000815 */
[----:B------:R-:W-:Y:S01]  /*2430*/  I2FP.F32.U32 R17, UR5 ;  /* 0x0000000500117c45 */ /* 0x000fe20008201000 */
[----:B------:R-:W-:Y:S01]  /*2440*/  UIADD3 UR18, UPT, UPT, -UR17, UR6, URZ ;  /* 0x0000000611127290 */ /* 0x000fe2000fffe1ff */
[----:B------:R-:W-:Y:S01]  /*2450*/  I2FP.F32.U32 R26, UR10 ;  /* 0x0000000a001a7c45 */ /* 0x000fe20008201000 */
[----:B------:R-:W-:-:S04]  /*2460*/  IMAD.WIDE R28, R29, 0x4, R12 ;  /* 0x000000041d1c7825 */ /* 0x000fc800078e020c */
[----:B0-----:R-:W-:Y:S01]  /*2470*/  IMAD R15, R7, UR16, RZ ;  /* 0x00000010070f7c24 */ /* 0x001fe2000f8e02ff */
[----:B------:R-:W-:Y:S01]  /*2480*/  UIADD3 UR10, UPT, UPT, UR5, 0x5, URZ ;  /* 0x00000005050a7890 */ /* 0x000fe2000fffe0ff */
[----:B------:R-:W-:Y:S01]  /*2490*/  FFMA R26, R26, -1.5, -R17 ;  /* 0xbfc000001a1a7823 */ /* 0x000fe20000000811 */
[----:B------:R0:W4:Y:S01]  /*24a0*/  LDG.E R25, desc[UR8][R28.64+0x18] ;  /* 0x000018081c197981 */ /* 0x000122000c1e1900 */
[----:B------:R-:W-:-:S04]  /*24b0*/  IMAD.WIDE R20, R15, 0x4, R12 ;  /* 0x000000040f147825 */ /* 0x000fc800078e020c */
[C---:B------:R-:W-:Y:S01]  /*24c0*/  IMAD.WIDE R14, R7.reuse, 0x4, R22 ;  /* 0x00000004070e7825 */ /* 0x040fe200078e0216 */
[----:B------:R-:W-:Y:S01]  /*24d0*/  UIADD3 UR12, UPT, UPT, UR5, 0x6, URZ ;  /* 0x00000006050c7890 */ /* 0x000fe2000fffe0ff */
[----:B------:R1:W4:Y:S02]  /*24e0*/  LDG.E R24, desc[UR8][R20.64+0x18] ;  /* 0x0000180814187981 */ /* 0x000324000c1e1900 */
[C---:B------:R-:W-:Y:S02]  /*24f0*/  IMAD R17, R7.reuse, UR18, RZ ;  /* 0x0000001207117c24 */ /* 0x040fe4000f8e02ff */
[----:B0-----:R-:W-:Y:S01]  /*2500*/  IMAD.WIDE R28, R7, 0x4, R14 ;  /* 0x00000004071c7825 */ /* 0x001fe200078e020e */
[----:B------:R-:W-:Y:S01]  /*2510*/  UIADD3 UR11, UPT, UPT, -UR10, UR6, URZ ;  /* 0x000000060a0b7290 */ /* 0x000fe2000fffe1ff */
[----:B------:R0:W4:Y:S01]  /*2520*/  LDG.E R23, desc[UR8][R14.64+0x1c] ;  /* 0x00001c080e177981 */ /* 0x000122000c1e1900 */
[----:B------:R-:W-:Y:S01]  /*2530*/  UIADD3 UR19, UPT, UPT, -UR12, UR6, URZ ;  /* 0x000000060c137290 */ /* 0x000fe2000fffe1ff */
[----:B------:R-:W-:Y:S01]  /*2540*/  IMAD.WIDE R16, R17, 0x4, R12 ;  /* 0x0000000411107825 */ /* 0x000fe200078e020c */
[----:B------:R-:W-:-:S03]  /*2550*/  UIADD3 UR20, UPT, UPT, UR5, 0x7, URZ ;  /* 0x0000000705147890 */ /* 0x000fc6000fffe0ff */
[C---:B-1----:R-:W-:Y:S01]  /*2560*/  IMAD.WIDE R20, R7.reuse, 0x4, R28 ;  /* 0x0000000407147825 */ /* 0x042fe200078e021c */
[----:B------:R1:W4:Y:S01]  /*2570*/  LDG.E R22, desc[UR8][R16.64+0x18] ;  /* 0x0000180810167981 */ /* 0x000322000c1e1900 */
[----:B------:R-:W-:Y:S02]  /*2580*/  UIADD3 UR21, UPT, UPT, -UR20, UR6, URZ ;  /* 0x0000000614157290 */ /* 0x000fe4000fffe1ff */
[C---:B------:R-:W-:Y:S02]  /*2590*/  IMAD R27, R7.reuse, UR11, RZ ;  /* 0x0000000b071b7c24 */ /* 0x040fe4000f8e02ff */
[----:B0-----:R-:W-:-:S04]  /*25a0*/  IMAD.WIDE R14, R7, 0x4, R20 ;  /* 0x00000004070e7825 */ /* 0x001fc800078e0214 */
[----:B-1----:R-:W-:-:S04]  /*25b0*/  IMAD R17, R7, UR19, RZ ;  /* 0x0000001307117c24 */ /* 0x002fc8000f8e02ff */
[----:B------:R-:W-:-:S04]  /*25c0*/  IMAD.WIDE R16, R17, 0x4, R12 ;  /* 0x0000000411107825 */ /* 0x000fc800078e020c */
[----:B--2---:R-:W-:Y:S02]  /*25d0*/  FMUL R26, R26, R19 ;  /* 0x000000131a1a7220 */ /* 0x004fe40000400000 */
[----:B------:R-:W2:Y:S02]  /*25e0*/  LDG.E R19, desc[UR8][R28.64+0x1c] ;  /* 0x00001c081c137981 */ /* 0x000ea4000c1e1900 */
[----:B---3--:R-:W-:Y:S01]  /*25f0*/  FFMA R11, R26, R18, R11 ;  /* 0x000000121a0b7223 */ /* 0x008fe2000000000b */
[----:B------:R-:W-:Y:S01]  /*2600*/  IMAD.WIDE R26, R27, 0x4, R12 ;  /* 0x000000041b1a7825 */ /* 0x000fe200078e020c */
[----:B------:R0:W3:Y:S05]  /*2610*/  LDG.E R18, desc[UR8][R20.64+0x1c] ;  /* 0x00001c0814127981 */ /* 0x0000ea000c1e1900 */
[----:B------:R-:W3:Y:S04]  /*2620*/  LDG.E R26, desc[UR8][R26.64+0x18] ;  /* 0x000018081a1a7981 */ /* 0x000ee8000c1e1900 */
[----:B------:R1:W3:Y:S01]  /*2630*/  LDG.E R28, desc[UR8][R14.64+0x1c] ;  /* 0x00001c080e1c7981 */ /* 0x0002e2000c1e1900 */
[----:B0-----:R-:W-:-:S03]  /*2640*/  IMAD R21, R7, UR21, RZ ;  /* 0x0000001507157c24 */ /* 0x001fc6000f8e02ff */
[----:B------:R0:W3:Y:S01]  /*2650*/  LDG.E R27, desc[UR8][R16.64+0x18] ;  /* 0x00001808101b7981 */ /* 0x0000e2000c1e1900 */
[----:B-1----:R-:W-:-:S04]  /*2660*/  IMAD.WIDE R14, R7, 0x4, R14 ;  /* 0x00000004070e7825 */ /* 0x002fc800078e020e */
[----:B0-----:R-:W-:-:S04]  /*2670*/  IMAD.WIDE R16, R21, 0x4, R12 ;  /* 0x0000000415107825 */ /* 0x001fc800078e020c */
[----:B------:R-:W-:Y:S01]  /*2680*/  IMAD.WIDE R20, R7, 0x4, R14 ;  /* 0x0000000407147825 */ /* 0x000fe200078e020e */
[----:B------:R-:W3:Y:S05]  /*2690*/  LDG.E R29, desc[UR8][R16.64+0x18] ;  /* 0x00001808101d7981 */ /* 0x000eea000c1e1900 */
[----:B------:R-:W3:Y:S04]  /*26a0*/  LDG.E R20, desc[UR8][R20.64+0x1c] ;  /* 0x00001c0814147981 */ /* 0x000ee8000c1e1900 */
[----:B------:R0:W3:Y:S01]  /*26b0*/  LDG.E R16, desc[UR8][R14.64+0x1c] ;  /* 0x00001c080e107981 */ /* 0x0000e2000c1e1900 */
[----:B----4-:R-:W-:Y:S01]  /*26c0*/  FMUL R10, R10, R9 ;  /* 0x000000090a0a7220 */ /* 0x010fe20000400000 */
[----:B------:R-:W-:-:S03]  /*26d0*/  I2FP.F32.U32 R9, UR14 ;  /* 0x0000000e00097c45 */ /* 0x000fc60008201000 */
[----:B------:R-:W-:Y:S01]  /*26e0*/  FFMA R8, R10, R8, R11 ;  /* 0x000000080a087223 */ /* 0x000fe2000000000b */
[----:B------:R-:W-:Y:S02]  /*26f0*/  I2FP.F32.U32 R10, UR13 ;  /* 0x0000000d000a7c45 */ /* 0x000fe40008201000 */
[----:B------:R-:W-:-:S03]  /*2700*/  I2FP.F32.U32 R11, UR15 ;  /* 0x0000000f000b7c45 */ /* 0x000fc60008201000 */
[----:B------:R-:W-:Y:S01]  /*2710*/  FFMA R10, R9, -1.5, -R10 ;  /* 0xbfc00000090a7823 */ /* 0x000fe2000000080a */
[----:B------:R-:W-:-:S03]  /*2720*/  I2FP.F32.U32 R9, UR16 ;  /* 0x0000001000097c45 */ /* 0x000fc60008201000 */
[----:B------:R-:W-:Y:S01]  /*2730*/  FMUL R25, R10, R25 ;  /* 0x000000190a197220 */ /* 0x000fe20000400000 */
[----:B------:R-:W-:Y:S01]  /*2740*/  I2FP.F32.U32 R10, UR18 ;  /* 0x00000012000a7c45 */ /* 0x000fe20008201000 */
[----:B------:R-:W-:Y:S01]  /*2750*/  FFMA R9, R9, -1.5, -R11 ;  /* 0xbfc0000009097823 */ /* 0x000fe2000000080b */
[----:B------:R-:W-:Y:S01]  /*2760*/  I2FP.F32.U32 R11, UR17 ;  /* 0x00000011000b7c45 */ /* 0x000fe20008201000 */
[----:B------:R-:W-:Y:S01]  /*2770*/  FFMA R8, R25, R23, R8 ;  /* 0x0000001719087223 */ /* 0x000fe20000000008 */
[----:B0-----:R-:W-:Y:S01]  /*2780*/  I2FP.F32.U32 R15, UR10 ;  /* 0x0000000a000f7c45 */ /* 0x001fe20008201000 */
[----:B------:R-:W-:Y:S01]  /*2790*/  FMUL R9, R9, R24 ;  /* 0x0000001809097220 */ /* 0x000fe20000400000 */
[----:B------:R-:W-:Y:S01]  /*27a0*/  I2FP.F32.U32 R14, UR11 ;  /* 0x0000000b000e7c45 */ /* 0x000fe20008201000 */
[----:B------:R-:W-:Y:S01]  /*27b0*/  FFMA R11, R10, -1.5, -R11 ;  /* 0xbfc000000a0b7823 */ /* 0x000fe2000000080b */
[----:B------:R-:W-:-:S03]  /*27c0*/  UIADD3 UR5, UPT, UPT, UR5, 0x8, URZ ;  /* 0x0000000805057890 */ /* 0x000fc6000fffe0ff */
[----:B------:R-:W-:Y:S01]  /*27d0*/  FMUL R22, R11, R22 ;  /* 0x000000160b167220 */ /* 0x000fe20000400000 */
[----:B------:R-:W-:Y:S01]  /*27e0*/  I2FP.F32.U32 R11, UR12 ;  /* 0x0000000c000b7c45 */ /* 0x000fe20008201000 */
[----:B------:R-:W-:Y:S01]  /*27f0*/  FFMA R15, R14, -1.5, -R15 ;  /* 0xbfc000000e0f7823 */ /* 0x000fe2000000080f */
[----:B------:R-:W-:Y:S02]  /*2800*/  I2FP.F32.U32 R17, UR20 ;  /* 0x0000001400117c45 */ /* 0x000fe40008201000 */
[----:B------:R-:W-:Y:S01]  /*2810*/  I2FP.F32.U32 R10, UR21 ;  /* 0x00000015000a7c45 */ /* 0x000fe20008201000 */
[----:B------:R-:W-:-:S04]  /*2820*/  UISETP.NE.AND UP0, UPT, UR5, UR4, UPT ;  /* 0x000000040500728c */ /* 0x000fc8000bf05270 */
[----:B------:R-:W-:Y:S01]  /*2830*/  FFMA R10, R10, -1.5, -R17 ;  /* 0xbfc000000a0a7823 */ /* 0x000fe20000000811 */
[----:B--2---:R-:W-:Y:S01]  /*2840*/  FFMA R9, R9, R19, R8 ;  /* 0x0000001309097223 */ /* 0x004fe20000000008 */
[----:B------:R-:W-:-:S03]  /*2850*/  I2FP.F32.U32 R8, UR19 ;  /* 0x0000001300087c45 */ /* 0x000fc60008201000 */
[----:B---3--:R-:W-:Y:S02]  /*2860*/  FFMA R9, R22, R18, R9 ;  /* 0x0000001216097223 */ /* 0x008fe40000000009 */
[----:B------:R-:W-:Y:S01]  /*2870*/  FFMA R8, R8, -1.5, -R11 ;  /* 0xbfc0000008087823 */ /* 0x000fe2000000080b */
[----:B------:R-:W-:-:S04]  /*2880*/  FMUL R26, R15, R26 ;  /* 0x0000001a0f1a7220 */ /* 0x000fc80000400000 */
[----:B------:R-:W-:Y:S01]  /*2890*/  FFMA R9, R26, R28, R9 ;  /* 0x0000001c1a097223 */ /* 0x000fe20000000009 */
[----:B------:R-:W-:Y:S01]  /*28a0*/  FMUL R8, R8, R27 ;  /* 0x0000001b08087220 */ /* 0x000fe20000400000 */
[----:B------:R-:W-:-:S03]  /*28b0*/  FMUL R10, R10, R29 ;  /* 0x0000001d0a0a7220 */ /* 0x000fc60000400000 */
[----:B------:R-:W-:-:S04]  /*28c0*/  FFMA R9, R8, R16, R9 ;  /* 0x0000001008097223 */ /* 0x000fc80000000009 */
[----:B------:R-:W-:Y:S01]  /*28d0*/  FFMA R11, R10, R20, R9 ;  /* 0x000000140a0b7223 */ /* 0x000fe20000000009 */
[----:B------:R-:W-:Y:S06]  /*28e0*/  BRA.U UP0, `(.L_x_16) ;  /* 0xfffffff900747547 */ /* 0x000fec000b83ffff */
.L_x_15:
[----:B------:R-:W-:-:S09]  /*28f0*/  ULOP3.LUT UP0, URZ, UR7, 0x7, URZ, 0xc0, !UPT ;  /* 0x0000000707ff7892 */ /* 0x000fd2000f80c0ff */
[----:B------:R-:W-:Y:S05]  /*2900*/  BRA.U !UP0, `(.L_x_17) ;  /* 0x0000000508a47547 */ /* 0x000fea000b800000 */
[----:B------:R-:W-:-:S04]  /*2910*/  IADD3 R7, PT, PT, R6, 0x2, RZ ;  /* 0x0000000206077810 */ /* 0x000fc80007ffe0ff */
[----:B------:R-:W-:-:S04]  /*2920*/  LOP3.LUT R7, R7, 0x7, RZ, 0xc0, !PT ;  /* 0x0000000707077812 */ /* 0x000fc800078ec0ff */
[C---:B------:R-:W-:Y:S02]  /*2930*/  IADD3 R8, PT, PT, R7.reuse, -0x1, RZ ;  /* 0xffffffff07087810 */ /* 0x040fe40007ffe0ff */
[----:B------:R-:W-:Y:S02]  /*2940*/  LOP3.LUT P1, RZ, R7, 0x3, RZ, 0xc0, !PT ;  /* 0x0000000307ff7812 */ /* 0x000fe4000782c0ff */
[----:B------:R-:W-:-:S13]  /*2950*/  ISETP.GE.U32.AND P0, PT, R8, 0x3, PT ;  /* 0x000000030800780c */ /* 0x000fda0003f06070 */
[----:B------:R-:W-:Y:S05]  /*2960*/  @!P0 BRA `(.L_x_18) ;  /* 0x0000000000cc8947 */ /* 0x000fea0003800000 */
[----:B------:R-:W0:Y:S01]  /*2970*/  LDC R19, c[0x0][0x394] ;  /* 0x0000e500ff137b82 */ /* 0x000e220000000800 */
[----:B------:R-:W-:Y:S02]  /*2980*/  UIADD3 UR5, UPT, UPT, -UR4, UR6, URZ ;  /* 0x0000000604057290 */ /* 0x000fe4000fffe1ff */
[----:B------:R-:W-:Y:S02]  /*2990*/  UIADD3 UR10, UPT, UPT, UR4, 0x1, URZ ;  /* 0x00000001040a7890 */ /* 0x000fe4000fffe0ff */
[----:B------:R-:W-:Y:S02]  /*29a0*/  UIADD3 UR12, UPT, UPT, UR4, 0x2, URZ ;  /* 0x00000002040c7890 */ /* 0x000fe4000fffe0ff */
[----:B------:R-:W-:Y:S01]  /*29b0*/  UIADD3 UR11, UPT, UPT, -UR10, UR6, URZ ;  /* 0x000000060a0b7290 */ /* 0x000fe2000fffe1ff */
[----:B------:R-:W1:Y:S01]  /*29c0*/  LDC.64 R16, c[0x0][0x3a0] ;  /* 0x0000e800ff107b82 */ /* 0x000e620000000a00 */
[----:B------:R-:W-:Y:S02]  /*29d0*/  UIADD3 UR14, UPT, UPT, UR4, 0x3, URZ ;  /* 0x00000003040e7890 */ /* 0x000fe4000fffe0ff */
[----:B------:R-:W-:-:S02]  /*29e0*/  UIADD3 UR13, UPT, UPT, -UR12, UR6, URZ ;  /* 0x000000060c0d7290 */ /* 0x000fc4000fffe1ff */
[----:B------:R-:W-:Y:S01]  /*29f0*/  UIADD3 UR15, UPT, UPT, -UR14, UR6, URZ ;  /* 0x000000060e0f7290 */ /* 0x000fe2000fffe1ff */
[C---:B0-----:R-:W-:Y:S02]  /*2a00*/  IMAD R23, R19.reuse, UR4, RZ ;  /* 0x0000000413177c24 */ /* 0x041fe4000f8e02ff */
[C---:B------:R-:W-:Y:S02]  /*2a10*/  IMAD R25, R19.reuse, UR5, RZ ;  /* 0x0000000513197c24 */ /* 0x040fe4000f8e02ff */
[----:B------:R-:W-:Y:S02]  /*2a20*/  IMAD R21, R19, UR11, RZ ;  /* 0x0000000b13157c24 */ /* 0x000fe4000f8e02ff */
[----:B-1----:R-:W-:-:S04]  /*2a30*/  IMAD.WIDE R22, R23, 0x4, R16 ;  /* 0x0000000417167825 */ /* 0x002fc800078e0210 */
[--C-:B------:R-:W-:Y:S01]  /*2a40*/  IMAD.WIDE R24, R25, 0x4, R16.reuse ;  /* 0x0000000419187825 */ /* 0x100fe200078e0210 */
[----:B------:R0:W2:Y:S03]  /*2a50*/  LDG.E R10, desc[UR8][R22.64+0x1c] ;  /* 0x00001c08160a7981 */ /* 0x0000a6000c1e1900 */
[----:B------:R-:W-:Y:S01]  /*2a60*/  IMAD.WIDE R20, R21, 0x4, R16 ;  /* 0x0000000415147825 */ /* 0x000fe200078e0210 */
[----:B------:R-:W3:Y:S03]  /*2a70*/  LDG.E R7, desc[UR8][R24.64+0x18] ;  /* 0x0000180818077981 */ /* 0x000ee6000c1e1900 */
[C---:B------:R-:W-:Y:S02]  /*2a80*/  IMAD R13, R19.reuse, UR13, RZ ;  /* 0x0000000d130d7c24 */ /* 0x040fe4000f8e02ff */
[C---:B------:R-:W-:Y:S01]  /*2a90*/  IMAD.WIDE R8, R19.reuse, 0x4, R22 ;  /* 0x0000000413087825 */ /* 0x040fe200078e0216 */
[----:B------:R1:W4:Y:S03]  /*2aa0*/  LDG.E R20, desc[UR8][R20.64+0x18] ;  /* 0x0000180814147981 */ /* 0x000326000c1e1900 */
[----:B------:R-:W-:-:S02]  /*2ab0*/  IMAD R15, R19, UR15, RZ ;  /* 0x0000000f130f7c24 */ /* 0x000fc4000f8e02ff */
[----:B------:R-:W-:-:S04]  /*2ac0*/  IMAD.WIDE R12, R13, 0x4, R16 ;  /* 0x000000040d0c7825 */ /* 0x000fc800078e0210 */
[----:B------:R-:W-:Y:S02]  /*2ad0*/  IMAD.WIDE R16, R15, 0x4, R16 ;  /* 0x000000040f107825 */ /* 0x000fe400078e0210 */
[----:B------:R-:W4:Y:S02]  /*2ae0*/  LDG.E R12, desc[UR8][R12.64+0x18] ;  /* 0x000018080c0c7981 */ /* 0x000f24000c1e1900 */
[C---:B------:R-:W-:Y:S02]  /*2af0*/  IMAD.WIDE R14, R19.reuse, 0x4, R8 ;  /* 0x00000004130e7825 */ /* 0x040fe400078e0208 */
[----:B------:R1:W4:Y:S02]  /*2b00*/  LDG.E R8, desc[UR8][R8.64+0x1c] ;  /* 0x00001c0808087981 */ /* 0x000324000c1e1900 */
[----:B------:R-:W-:Y:S02]  /*2b10*/  IMAD.WIDE R18, R19, 0x4, R14 ;  /* 0x0000000413127825 */ /* 0x000fe400078e020e */
[----:B------:R-:W4:Y:S04]  /*2b20*/  LDG.E R16, desc[UR8][R16.64+0x18] ;  /* 0x0000180810107981 */ /* 0x000f28000c1e1900 */
[----:B------:R-:W4:Y:S04]  /*2b30*/  LDG.E R14, desc[UR8][R14.64+0x1c] ;  /* 0x00001c080e0e7981 */ /* 0x000f28000c1e1900 */
[----:B------:R-:W4:Y:S01]  /*2b40*/  LDG.E R18, desc[UR8][R18.64+0x1c] ;  /* 0x00001c0812127981 */ /* 0x000f22000c1e1900 */
[----:B0-----:R-:W-:-:S02]  /*2b50*/  I2FP.F32.U32 R22, UR4 ;  /* 0x0000000400167c45 */ /* 0x001fc40008201000 */
[----:B-1----:R-:W-:Y:S02]  /*2b60*/  I2FP.F32.U32 R21, UR5 ;  /* 0x0000000500157c45 */ /* 0x002fe40008201000 */
[----:B------:R-:W-:Y:S02]  /*2b70*/  I2FP.F32.U32 R24, UR10 ;  /* 0x0000000a00187c45 */ /* 0x000fe40008201000 */
[----:B------:R-:W-:Y:S01]  /*2b80*/  I2FP.F32.U32 R23, UR11 ;  /* 0x0000000b00177c45 */ /* 0x000fe20008201000 */
[----:B------:R-:W-:-:S04]  /*2b90*/  FFMA R22, R21, -1.5, -R22 ;  /* 0xbfc0000015167823 */ /* 0x000fc80000000816 */
[----:B------:R-:W-:Y:S01]  /*2ba0*/  FFMA R23, R23, -1.5, -R24 ;  /* 0xbfc0000017177823 */ /* 0x000fe20000000818 */
[----:B------:R-:W-:Y:S02]  /*2bb0*/  I2FP.F32.U32 R24, UR12 ;  /* 0x0000000c00187c45 */ /* 0x000fe40008201000 */
[----:B------:R-:W-:Y:S02]  /*2bc0*/  I2FP.F32.U32 R26, UR14 ;  /* 0x0000000e001a7c45 */ /* 0x000fe40008201000 */
[----:B------:R-:W-:-:S05]  /*2bd0*/  I2FP.F32.U32 R9, UR15 ;  /* 0x0000000f00097c45 */ /* 0x000fca0008201000 */
[----:B------:R-:W-:Y:S01]  /*2be0*/  FFMA R9, R9, -1.5, -R26 ;  /* 0xbfc0000009097823 */ /* 0x000fe2000000081a */
[----:B------:R-:W-:Y:S01]  /*2bf0*/  UIADD3 UR4, UPT, UPT, UR4, 0x4, URZ ;  /* 0x0000000404047890 */ /* 0x000fe2000fffe0ff */
[----:B---3--:R-:W-:Y:S01]  /*2c00*/  FMUL R22, R22, R7 ;  /* 0x0000000716167220 */ /* 0x008fe20000400000 */
[----:B------:R-:W-:-:S03]  /*2c10*/  I2FP.F32.U32 R7, UR13 ;  /* 0x0000000d00077c45 */ /* 0x000fc60008201000 */
[----:B--2---:R-:W-:Y:S01]  /*2c20*/  FFMA R11, R22, R10, R11 ;  /* 0x0000000a160b7223 */ /* 0x004fe2000000000b */
[----:B----4-:R-:W-:Y:S01]  /*2c30*/  FMUL R20, R23, R20 ;  /* 0x0000001417147220 */ /* 0x010fe20000400000 */
[----:B------:R-:W-:-:S04]  /*2c40*/  FFMA R7, R7, -1.5, -R24 ;  /* 0xbfc0000007077823 */ /* 0x000fc80000000818 */
[----:B------:R-:W-:Y:S01]  /*2c50*/  FMUL R12, R7, R12 ;  /* 0x0000000c070c7220 */ /* 0x000fe20000400000 */
[----:B------:R-:W-:Y:S01]  /*2c60*/  FFMA R11, R20, R8, R11 ;  /* 0x00000008140b7223 */ /* 0x000fe2000000000b */
[----:B------:R-:W-:-:S03]  /*2c70*/  FMUL R16, R9, R16 ;  /* 0x0000001009107220 */ /* 0x000fc60000400000 */
[----:B------:R-:W-:-:S04]  /*2c80*/  FFMA R11, R12, R14, R11 ;  /* 0x0000000e0c0b7223 */ /* 0x000fc8000000000b */
[----:B------:R-:W-:-:S07]  /*2c90*/  FFMA R11, R16, R18, R11 ;  /* 0x00000012100b7223 */ /* 0x000fce000000000b */
.L_x_18:
[----:B------:R-:W-:Y:S05]  /*2ca0*/  @!P1 BRA `(.L_x_17) ;  /* 0x0000000000bc9947 */ /* 0x000fea0003800000 */
[C---:B------:R-:W-:Y:S02]  /*2cb0*/  LOP3.LUT R7, R5.reuse, 0x3, RZ, 0xc0, !PT ;  /* 0x0000000305077812 */ /* 0x040fe400078ec0ff */
[----:B------:R-:W-:Y:S02]  /*2cc0*/  LOP3.LUT R8, R5, 0x1, RZ, 0xc0, !PT ;  /* 0x0000000105087812 */ /* 0x000fe400078ec0ff */
[----:B------:R-:W-:Y:S02]  /*2cd0*/  ISETP.NE.AND P0, PT, R7, 0x3, PT ;  /* 0x000000030700780c */ /* 0x000fe40003f05270 */
[----:B------:R-:W-:-:S11]  /*2ce0*/  ISETP.NE.U32.AND P1, PT, R8, 0x1, PT ;  /* 0x000000010800780c */ /* 0x000fd60003f25070 */
[----:B------:R-:W-:Y:S05]  /*2cf0*/  @!P0 BRA `(.L_x_19) ;  /* 0x00000000006c8947 */ /* 0x000fea0003800000 */
[----:B------:R-:W0:Y:S01]  /*2d00*/  LDC R17, c[0x0][0x394] ;  /* 0x0000e500ff117b82 */ /* 0x000e220000000800 */
[----:B------:R-:W-:Y:S02]  /*2d10*/  UIADD3 UR10, UPT, UPT, UR4, 0x1, URZ ;  /* 0x00000001040a7890 */ /* 0x000fe4000fffe0ff */
[----:B------:R-:W-:Y:S02]  /*2d20*/  UIADD3 UR5, UPT, UPT, -UR4, UR6, URZ ;  /* 0x0000000604057290 */ /* 0x000fe4000fffe1ff */
[----:B------:R-:W-:-:S03]  /*2d30*/  UIADD3 UR11, UPT, UPT, -UR10, UR6, URZ ;  /* 0x000000060a0b7290 */ /* 0x000fc6000fffe1ff */
[----:B------:R-:W1:Y:S01]  /*2d40*/  LDC.64 R12, c[0x0][0x3a0] ;  /* 0x0000e800ff0c7b82 */ /* 0x000e620000000a00 */
[C---:B0-----:R-:W-:Y:S02]  /*2d50*/  IMAD R15, R17.reuse, UR5, RZ ;  /* 0x00000005110f7c24 */ /* 0x041fe4000f8e02ff */
[C---:B------:R-:W-:Y:S02]  /*2d60*/  IMAD R9, R17.reuse, UR4, RZ ;  /* 0x0000000411097c24 */ /* 0x040fe4000f8e02ff */
[----:B------:R-:W-:Y:S02]  /*2d70*/  IMAD R7, R17, UR11, RZ ;  /* 0x0000000b11077c24 */ /* 0x000fe4000f8e02ff */
[----:B-1----:R-:W-:-:S04]  /*2d80*/  IMAD.WIDE R14, R15, 0x4, R12 ;  /* 0x000000040f0e7825 */ /* 0x002fc800078e020c */
[--C-:B------:R-:W-:Y:S02]  /*2d90*/  IMAD.WIDE R8, R9, 0x4, R12.reuse ;  /* 0x0000000409087825 */ /* 0x100fe400078e020c */
[----:B------:R-:W2:Y:S02]  /*2da0*/  LDG.E R14, desc[UR8][R14.64+0x18] ;  /* 0x000018080e0e7981 */ /* 0x000ea4000c1e1900 */
[----:B------:R-:W-:-:S04]  /*2db0*/  IMAD.WIDE R12, R7, 0x4, R12 ;  /* 0x00000004070c7825 */ /* 0x000fc800078e020c */
[----:B------:R-:W-:Y:S02]  /*2dc0*/  IMAD.WIDE R16, R17, 0x4, R8 ;  /* 0x0000000411107825 */ /* 0x000fe400078e0208 */
[----:B------:R-:W3:Y:S04]  /*2dd0*/  LDG.E R13, desc[UR8][R12.64+0x18] ;  /* 0x000018080c0d7981 */ /* 0x000ee8000c1e1900 */
[----:B------:R-:W4:Y:S04]  /*2de0*/  LDG.E R8, desc[UR8][R8.64+0x1c] ;  /* 0x00001c0808087981 */ /* 0x000f28000c1e1900 */
[----:B------:R-:W4:Y:S01]  /*2df0*/  LDG.E R16, desc[UR8][R16.64+0x1c] ;  /* 0x00001c0810107981 */ /* 0x000f22000c1e1900 */
[----:B------:R-:W-:-:S02]  /*2e00*/  I2FP.F32.U32 R10, UR4 ;  /* 0x00000004000a7c45 */ /* 0x000fc40008201000 */
[----:B------:R-:W-:Y:S02]  /*2e10*/  I2FP.F32.U32 R7, UR5 ;  /* 0x0000000500077c45 */ /* 0x000fe40008201000 */
[----:B------:R-:W-:Y:S02]  /*2e20*/  I2FP.F32.U32 R19, UR10 ;  /* 0x0000000a00137c45 */ /* 0x000fe40008201000 */
[----:B------:R-:W-:Y:S01]  /*2e30*/  I2FP.F32.U32 R18, UR11 ;  /* 0x0000000b00127c45 */ /* 0x000fe20008201000 */
[----:B------:R-:W-:-:S04]  /*2e40*/  FFMA R7, R7, -1.5, -R10 ;  /* 0xbfc0000007077823 */ /* 0x000fc8000000080a */
[----:B------:R-:W-:Y:S01]  /*2e50*/  FFMA R18, R18, -1.5, -R19 ;  /* 0xbfc0000012127823 */ /* 0x000fe20000000813 */
[----:B------:R-:W-:Y:S01]  /*2e60*/  UIADD3 UR4, UPT, UPT, UR4, 0x2, URZ ;  /* 0x0000000204047890 */ /* 0x000fe2000fffe0ff */
[----:B--2---:R-:W-:Y:S02]  /*2e70*/  FMUL R14, R7, R14 ;  /* 0x0000000e070e7220 */ /* 0x004fe40000400000 */
[----:B---3--:R-:W-:Y:S02]  /*2e80*/  FMUL R13, R18, R13 ;  /* 0x0000000d120d7220 */ /* 0x008fe40000400000 */
[----:B----4-:R-:W-:-:S04]  /*2e90*/  FFMA R8, R14, R8, R11 ;  /* 0x000000080e087223 */ /* 0x010fc8000000000b */
[----:B------:R-:W-:-:S07]  /*2ea0*/  FFMA R11, R13, R16, R8 ;  /* 0x000000100d0b7223 */ /* 0x000fce0000000008 */
.L_x_19:
[----:B------:R-:W-:Y:S05]  /*2eb0*/  @P1 BRA `(.L_x_17) ;  /* 0x0000000000381947 */ /* 0x000fea0003800000 */
[----:B------:R-:W0:Y:S01]  /*2ec0*/  LDC R7, c[0x0][0x394] ;  /* 0x0000e500ff077b82 */ /* 0x000e220000000800 */
[----:B------:R-:W-:-:S07]  /*2ed0*/  UIADD3 UR5, UPT, UPT, -UR4, UR6, URZ ;  /* 0x0000000604057290 */ /* 0x000fce000fffe1ff */
[----:B------:R-:W1:Y:S01]  /*2ee0*/  LDC.64 R12, c[0x0][0x3a0] ;  /* 0x0000e800ff0c7b82 */ /* 0x000e620000000a00 */
[C---:B0-----:R-:W-:Y:S02]  /*2ef0*/  IMAD R9, R7.reuse, UR5, RZ ;  /* 0x0000000507097c24 */ /* 0x041fe4000f8e02ff */
[----:B------:R-:W-:Y:S02]  /*2f00*/  IMAD R7, R7, UR4, RZ ;  /* 0x0000000407077c24 */ /* 0x000fe4000f8e02ff */
[----:B-1----:R-:W-:-:S04]  /*2f10*/  IMAD.WIDE R8, R9, 0x4, R12 ;  /* 0x0000000409087825 */ /* 0x002fc800078e020c */
[----:B------:R-:W-:Y:S02]  /*2f20*/  IMAD.WIDE R12, R7, 0x4, R12 ;  /* 0x00000004070c7825 */ /* 0x000fe400078e020c */
[----:B------:R-:W2:Y:S04]  /*2f30*/  LDG.E R8, desc[UR8][R8.64+0x18] ;  /* 0x0000180808087981 */ /* 0x000ea8000c1e1900 */
[----:B------:R-:W3:Y:S01]  /*2f40*/  LDG.E R12, desc[UR8][R12.64+0x1c] ;  /* 0x00001c080c0c7981 */ /* 0x000ee2000c1e1900 */
[----:B------:R-:W-:Y:S02]  /*2f50*/  I2FP.F32.U32 R10, UR4 ;  /* 0x00000004000a7c45 */ /* 0x000fe40008201000 */
[----:B------:R-:W-:-:S05]  /*2f60*/  I2FP.F32.U32 R7, UR5 ;  /* 0x0000000500077c45 */ /* 0x000fca0008201000 */
[----:B------:R-:W-:-:S04]  /*2f70*/  FFMA R7, R7, -1.5, -R10 ;  /* 0xbfc0000007077823 */ /* 0x000fc8000000080a */
[----:B--2---:R-:W-:-:S04]  /*2f80*/  FMUL R10, R7, R8 ;  /* 0x00000008070a7220 */ /* 0x004fc80000400000 */
[----:B---3--:R-:W-:-:S07]  /*2f90*/  FFMA R11, R10, R12, R11 ;  /* 0x0000000c0a0b7223 */ /* 0x008fce000000000b */
.L_x_17:
[----:B------:R-:W0:Y:S02]  /*2fa0*/  LDC.64 R12, c[0x0][0x3a0] ;  /* 0x0000e800ff0c7b82 */ /* 0x000e240000000a00 */
[----:B0-----:R-:W2:Y:S01]  /*2fb0*/  LDG.E R12, desc[UR8][R12.64+0x18] ;  /* 0x000018080c0c7981 */ /* 0x001ea2000c1e1900 */
[----:B------:R-:W-:-:S05]  /*2fc0*/  I2FP.F32.U32 R7, UR6 ;  /* 0x0000000600077c45 */ /* 0x000fca0008201000 */
[----:B--2---:R-:W-:-:S04]  /*2fd0*/  FMUL R12, R7, R12 ;  /* 0x0000000c070c7220 */ /* 0x004fc80000400000 */
[----:B------:R-:W0:Y:S08]  /*2fe0*/  MUFU.RCP R8, R12 ;  /* 0x0000000c00087308 */ /* 0x000e300000001000 */
[----:B------:R-:W1:Y:S01]  /*2ff0*/  FCHK P0, R11, R12 ;  /* 0x0000000c0b007302 */ /* 0x000e620000000000 */
[----:B0-----:R-:W-:-:S04]  /*3000*/  FFMA R7, -R12, R8, 1 ;  /* 0x3f8000000c077423 */ /* 0x001fc80000000108 */
[----:B------:R-:W-:-:S04]  /*3010*/  FFMA R8, R8, R7, R8 ;  /* 0x0000000708087223 */ /* 0x000fc80000000008 */
[----:B------:R-:W-:-:S04]  /*3020*/  FFMA R7, R8, R11, RZ ;  /* 0x0000000b08077223 */ /* 0x000fc800000000ff */
[----:B------:R-:W-:-:S04]  /*3030*/  FFMA R10, -R12, R7, R11 ;  /* 0x000000070c0a7223 */ /* 0x000fc8000000010b */
[----:B------:R-:W-:Y:S01]  /*3040*/  FFMA R7, R8, R10, R7 ;  /* 0x0000000a08077223 */ /* 0x000fe20000000007 */
[----:B-1----:R-:W-:Y:S06]  /*3050*/  @!P0 BRA `(.L_x_20) ;  /* 0x0000000000088947 */ /* 0x002fec0003800000 */
[----:B------:R-:W-:-:S07]  /*3060*/  MOV R8, 0x3080 ;  /* 0x0000308000087802 */ /* 0x000fce0000000f00 */
[----:B-----5:R-:W-:Y:S05]  /*3070*/  CALL.REL.NOINC `($__internal_0_$__cuda_sm3x_div_rn_noftz_f32_slowpath) ;  /* 0x0000001000807944 */ /* 0x020fea0003c00000 */
.L_x_20:
[----:B------:R-:W0:Y:S01]  /*3080*/  LDC.64 R10, c[0x0][0x390] ;  /* 0x0000e400ff0a7b82 */ /* 0x000e220000000a00 */
[----:B------:R-:W-:Y:S01]  /*3090*/  UIADD3 UR4, UPT, UPT, UR6, 0x1, URZ ;  /* 0x0000000106047890 */ /* 0x000fe2000fffe0ff */
[----:B------:R-:W-:Y:S01]  /*30a0*/  IADD3 R6, PT, PT, R6, 0x1, RZ ;  /* 0x0000000106067810 */ /* 0x000fe20007ffe0ff */
[----:B------:R-:W-:Y:S01]  /*30b0*/  UIADD3 UR5, UPT, UPT, UR6, 0x2, URZ ;  /* 0x0000000206057890 */ /* 0x000fe2000fffe0ff */
[----:B------:R-:W-:-:S04]  /*30c0*/  IADD3 R5, PT, PT, R5, 0x1, RZ ;  /* 0x0000000105057810 */ /* 0x000fc80007ffe0ff */
[----:B------:R-:W1:Y:S01]  /*30d0*/  LDC.64 R8, c[0x0][0x3a0] ;  /* 0x0000e800ff087b82 */ /* 0x000e620000000a00 */
[----:B0-----:R-:W-:Y:S01]  /*30e0*/  IMAD R11, R11, UR6, RZ ;  /* 0x000000060b0b7c24 */ /* 0x001fe2000f8e02ff */
[----:B------:R-:W-:Y:S01]  /*30f0*/  ISETP.NE.AND P0, PT, R10, UR7, PT ;  /* 0x000000070a007c0c */ /* 0x000fe2000bf05270 */
[----:B------:R-:W-:Y:S01]  /*3100*/  UMOV UR6, UR4 ;  /* 0x0000000400067c82 */ /* 0x000fe20008000000 */
[----:B------:R-:W-:Y:S01]  /*3110*/  UMOV UR7, UR5 ;  /* 0x0000000500077c82 */ /* 0x000fe20008000000 */
[----:B-1----:R-:W-:-:S05]  /*3120*/  IMAD.WIDE R8, R11, 0x4, R8 ;  /* 0x000000040b087825 */ /* 0x002fca00078e0208 */
[----:B------:R0:W-:Y:S05]  /*3130*/  STG.E desc[UR8][R8.64+0x1c], R7 ;  /* 0x00001c0708007986 */ /* 0x0001ea000c101908 */
[----:B------:R-:W-:Y:S05]  /*3140*/  @P0 BRA `(.L_x_21) ;  /* 0xfffffff000380947 */ /* 0x000fea000383ffff */
.L_x_14:
[----:B------:R-:W-:-:S13]  /*3150*/  ISETP.GE.AND P0, PT, R10, 0x1, PT ;  /* 0x000000010a00780c */ /* 0x000fda0003f06270 */
[----:B------:R-:W-:Y:S05]  /*3160*/  @!P0 EXIT ;  /* 0x000000000000894d */ /* 0x000fea0003800000 */
[----:B------:R-:W-:Y:S01]  /*3170*/  PRMT R5, RZ, 0x7610, R5 ;  /* 0x00007610ff057816 */ /* 0x000fe20000000005 */
[----:B------:R-:W-:-:S06]  /*3180*/  UMOV UR4, URZ ;  /* 0x000000ff00047c82 */ /* 0x000fcc0008000000 */
.L_x_26:
[----:B------:R-:W1:Y:S01]  /*3190*/  LDCU UR5, c[0x0][0x394] ;  /* 0x00007280ff0577ac */ /* 0x000e620008000800 */
[----:B---3--:R-:W3:Y:S01]  /*31a0*/  LDC.64 R12, c[0x0][0x3a0] ;  /* 0x0000e800ff0c7b82 */ /* 0x008ee20000000a00 */
[----:B0-----:R-:W-:Y:S01]  /*31b0*/  HFMA2 R7, -RZ, RZ, 0, 5.9604644775390625e-08 ;  /* 0x00000001ff077431 */ /* 0x001fe200000001ff */
[----:B--2---:R-:W-:Y:S01]  /*31c0*/  MOV R26, RZ ;  /* 0x000000ff001a7202 */ /* 0x004fe20000000f00 */
[----:B------:R-:W-:Y:S01]  /*31d0*/  UISETP.GE.U32.AND UP0, UPT, UR4, 0x3, UPT ;  /* 0x000000030400788c */ /* 0x000fe2000bf06070 */
[----:B----4-:R-:W-:Y:S01]  /*31e0*/  HFMA2 R17, -RZ, RZ, 0, 0 ;  /* 0x00000000ff117431 */ /* 0x010fe200000001ff */
[----:B------:R-:W-:Y:S01]  /*31f0*/  MOV R22, RZ ;  /* 0x000000ff00167202 */ /* 0x000fe20000000f00 */
[----:B------:R-:W-:Y:S01]  /*3200*/  UMOV UR6, UR4 ;  /* 0x0000000400067c82 */ /* 0x000fe20008000000 */
[----:B-1----:R-:W-:-:S05]  /*3210*/  MOV R6, UR5 ;  /* 0x0000000500067c02 */ /* 0x002fca0008000f00 */
[----:B------:R-:W-:-:S04]  /*3220*/  IMAD R23, R6, UR4, RZ ;  /* 0x0000000406177c24 */ /* 0x000fc8000f8e02ff */
[----:B---3--:R-:W-:-:S05]  /*3230*/  IMAD.WIDE R10, R23, 0x4, R12 ;  /* 0x00000004170a7825 */ /* 0x008fca00078e020c */
[----:B------:R0:W-:Y:S04]  /*3240*/  STG.E desc[UR8][R10.64+0xc], RZ ;  /* 0x00000cff0a007986 */ /* 0x0001e8000c101908 */
[----:B------:R0:W-:Y:S04]  /*3250*/  STG.E desc[UR8][R10.64+0x10], RZ ;  /* 0x000010ff0a007986 */ /* 0x0001e8000c101908 */
[----:B------:R0:W-:Y:S01]  /*3260*/  STG.E desc[UR8][R10.64+0x14], RZ ;  /* 0x000014ff0a007986 */ /* 0x0001e2000c101908 */
[----:B------:R-:W-:Y:S05]  /*3270*/  BRA.U !UP0, `(.L_x_22) ;  /* 0x0000000508487547 */ /* 0x000fea000b800000 */
[----:B------:R-:W1:Y:S01]  /*3280*/  LDC R8, c[0x0][0x394] ;  /* 0x0000e500ff087b82 */ /* 0x000e620000000800 */
[----:B------:R-:W-:Y:S01]  /*3290*/  UIADD3 UR7, UPT, UPT, UR4, -0x3, URZ ;  /* 0xfffffffd04077890 */ /* 0x000fe2000fffe0ff */
[----:B------:R-:W-:Y:S01]  /*32a0*/  MOV R26, RZ ;  /* 0x000000ff001a7202 */ /* 0x000fe20000000f00 */
[----:B------:R-:W-:Y:S01]  /*32b0*/  UIADD3 UR10, UPT, UPT, UR4, -0x2, URZ ;  /* 0xfffffffe040a7890 */ /* 0x000fe2000fffe0ff */
[----:B------:R-:W-:Y:S01]  /*32c0*/  MOV R25, RZ ;  /* 0x000000ff00197202 */ /* 0x000fe20000000f00 */
[----:B------:R-:W-:Y:S01]  /*32d0*/  UIADD3 UR11, UPT, UPT, UR4, -0x1, URZ ;  /* 0xffffffff040b7890 */ /* 0x000fe2000fffe0ff */
[----:B------:R-:W-:Y:S01]  /*32e0*/  MOV R9, RZ ;  /* 0x000000ff00097202 */ /* 0x000fe20000000f00 */
[----:B------:R-:W-:Y:S01]  /*32f0*/  UIADD3 UR5, UPT, UPT, UR4, 0x1, URZ ;  /* 0x0000000104057890 */ /* 0x000fe2000fffe0ff */
[----:B------:R-:W2:Y:S01]  /*3300*/  LDC.64 R12, c[0x0][0x3a0] ;  /* 0x0000e800ff0c7b82 */ /* 0x000ea20000000a00 */
[C---:B------:R-:W-:Y:S02]  /*3310*/  IMAD R7, R6.reuse, UR7, RZ ;  /* 0x0000000706077c24 */ /* 0x040fe4000f8e02ff */
[----:B------:R-:W-:Y:S01]  /*3320*/  ULOP3.LUT UR5, UR5, 0xfffffffc, URZ, 0xc0, !UPT ;  /* 0xfffffffc05057892 */ /* 0x000fe2000f8ec0ff */
[----:B------:R-:W-:-:S02]  /*3330*/  IMAD R27, R6, UR10, RZ ;  /* 0x0000000a061b7c24 */ /* 0x000fc4000f8e02ff */
[----:B------:R-:W-:Y:S01]  /*3340*/  IMAD R29, R6, UR11, RZ ;  /* 0x0000000b061d7c24 */ /* 0x000fe2000f8e02ff */
[----:B------:R-:W-:-:S12]  /*3350*/  UIADD3 UR5, UPT, UPT, -UR5, URZ, URZ ;  /* 0x000000ff05057290 */ /* 0x000fd8000fffe1ff */
.L_x_23:
[----:B--2---:R-:W-:-:S04]  /*3360*/  IMAD.WIDE R14, R25, 0x4, R12 ;  /* 0x00000004190e7825 */ /* 0x004fc800078e020c */
[----:B------:R-:W-:Y:S01]  /*3370*/  IMAD.WIDE R18, R23, 0x4, R12 ;  /* 0x0000000417127825 */ /* 0x000fe200078e020c */
[----:B------:R-:W2:Y:S04]  /*3380*/  LDG.E R21, desc[UR8][R14.64+0x1c] ;  /* 0x00001c080e157981 */ /* 0x000ea8000c1e1900 */
[----:B------:R-:W2:Y:S02]  /*3390*/  LDG.E R6, desc[UR8][R18.64] ;  /* 0x0000000812067981 */ /* 0x000ea4000c1e1900 */
[----:B--23--:R-:W-:-:S05]  /*33a0*/  FFMA R22, R21, R6, R22 ;  /* 0x0000000615167223 */ /* 0x00cfca0000000016 */
[----:B------:R2:W-:Y:S04]  /*33b0*/  STG.E desc[UR8][R10.64+0xc], R22 ;  /* 0x00000c160a007986 */ /* 0x0005e8000c101908 */
[----:B------:R-:W3:Y:S04]  /*33c0*/  LDG.E R24, desc[UR8][R14.64+0x1c] ;  /* 0x00001c080e187981 */ /* 0x000ee8000c1e1900 */
[----:B------:R-:W3:Y:S02]  /*33d0*/  LDG.E R6, desc[UR8][R18.64+0x4] ;  /* 0x0000040812067981 */ /* 0x000ee4000c1e1900 */
[----:B---3--:R-:W-:-:S05]  /*33e0*/  FFMA R24, R24, R6, R17 ;  /* 0x0000000618187223 */ /* 0x008fca0000000011 */
[----:B------:R3:W-:Y:S04]  /*33f0*/  STG.E desc[UR8][R10.64+0x10], R24 ;  /* 0x000010180a007986 */ /* 0x0007e8000c101908 */
[----:B------:R4:W2:Y:S04]  /*3400*/  LDG.E R16, desc[UR8][R18.64+0x8] ;  /* 0x0000080812107981 */ /* 0x0008a8000c1e1900 */
[----:B------:R-:W2:Y:S01]  /*3410*/  LDG.E R21, desc[UR8][R14.64+0x1c] ;  /* 0x00001c080e157981 */ /* 0x000ea2000c1e1900 */
[----:B-1----:R-:W-:-:S05]  /*3420*/  MOV R6, R8 ;  /* 0x0000000800067202 */ /* 0x002fca0000000f00 */
[----:B----4-:R-:W-:-:S04]  /*3430*/  IMAD.WIDE R18, R6, 0x4, R14 ;  /* 0x0000000406127825 */ /* 0x010fc800078e020e */
[----:B--2---:R-:W-:Y:S01]  /*3440*/  FFMA R21, R21, R16, R26 ;  /* 0x0000001015157223 */ /* 0x004fe2000000001a */
[----:B------:R-:W-:-:S04]  /*3450*/  IMAD.WIDE R16, R29, 0x4, R12 ;  /* 0x000000041d107825 */ /* 0x000fc800078e020c */
[----:B------:R1:W-:Y:S04]  /*3460*/  STG.E desc[UR8][R10.64+0x14], R21 ;  /* 0x000014150a007986 */ /* 0x0003e8000c101908 */
[----:B------:R-:W2:Y:S04]  /*3470*/  LDG.E R20, desc[UR8][R18.64+0x1c] ;  /* 0x00001c0812147981 */ /* 0x000ea8000c1e1900 */
[----:B------:R-:W2:Y:S02]  /*3480*/  LDG.E R26, desc[UR8][R16.64] ;  /* 0x00000008101a7981 */ /* 0x000ea4000c1e1900 */
[----:B--2---:R-:W-:-:S05]  /*3490*/  FFMA R22, R20, R26, R22 ;  /* 0x0000001a14167223 */ /* 0x004fca0000000016 */
[----:B------:R2:W-:Y:S04]  /*34a0*/  STG.E desc[UR8][R10.64+0xc], R22 ;  /* 0x00000c160a007986 */ /* 0x0005e8000c101908 */
[----:B------:R-:W3:Y:S04]  /*34b0*/  LDG.E R20, desc[UR8][R18.64+0x1c] ;  /* 0x00001c0812147981 */ /* 0x000ee8000c1e1900 */
[----:B------:R-:W3:Y:S02]  /*34c0*/  LDG.E R15, desc[UR8][R16.64+0x4] ;  /* 0x00000408100f7981 */ /* 0x000ee4000c1e1900 */
[----:B---3--:R-:W-:-:S05]  /*34d0*/  FFMA R24, R20, R15, R24 ;  /* 0x0000000f14187223 */ /* 0x008fca0000000018 */
[----:B------:R3:W-:Y:S04]  /*34e0*/  STG.E desc[UR8][R10.64+0x10], R24 ;  /* 0x000010180a007986 */ /* 0x0007e8000c101908 */
[----:B------:R4:W1:Y:S04]  /*34f0*/  LDG.E R15, desc[UR8][R16.64+0x8] ;  /* 0x00000808100f7981 */ /* 0x000868000c1e1900 */
[----:B------:R-:W1:Y:S01]  /*3500*/  LDG.E R14, desc[UR8][R18.64+0x1c] ;  /* 0x00001c08120e7981 */ /* 0x000e62000c1e1900 */
[----:B----4-:R-:W-:-:S04]  /*3510*/  IMAD.WIDE R16, R27, 0x4, R12 ;  /* 0x000000041b107825 */ /* 0x010fc800078e020c */
[----:B-1----:R-:W-:Y:S01]  /*3520*/  FFMA R21, R14, R15, R21 ;  /* 0x0000000f0e157223 */ /* 0x002fe20000000015 */
        /* <DEDUP_REMOVED lines=9> */
[----:B------:R-:W-:Y:S04]  /*35c0*/  STG.E desc[UR8][R10.64+0x10], R24 ;  /* 0x000010180a007986 */ /* 0x000fe8000c101908 */
[----:B------:R-:W3:Y:S04]  /*35d0*/  LDG.E R18, desc[UR8][R16.64+0x8] ;  /* 0x0000080810127981 */ /* 0x000ee8000c1e1900 */
[----:B------:R-:W3:Y:S02]  /*35e0*/  LDG.E R26, desc[UR8][R14.64+0x1c] ;  /* 0x00001c080e1a7981 */ /* 0x000ee4000c1e1900 */
[----:B---3--:R-:W-:Y:S01]  /*35f0*/  FFMA R26, R26, R18, R21 ;  /* 0x000000121a1a7223 */ /* 0x008fe20000000015 */
[----:B------:R-:W-:-:S04]  /*3600*/  IMAD.WIDE R18, R6, 0x4, R14 ;  /* 0x0000000406127825 */ /* 0x000fc800078e020e */
[----:B-1----:R-:W-:Y:S01]  /*3610*/  IMAD.WIDE R20, R7, 0x4, R12 ;  /* 0x0000000407147825 */ /* 0x002fe200078e020c */
[----:B------:R1:W-:Y:S04]  /*3620*/  STG.E desc[UR8][R10.64+0x14], R26 ;  /* 0x0000141a0a007986 */ /* 0x0003e8000c101908 */
        /* <DEDUP_REMOVED lines=8> */
[----:B------:R-:W1:Y:S04]  /*36b0*/  LDG.E R15, desc[UR8][R18.64+0x1c] ;  /* 0x00001c08120f7981 */ /* 0x000e68000c1e1900 */
[----:B------:R-:W1:Y:S01]  /*36c0*/  LDG.E R14, desc[UR8][R20.64+0x8] ;  /* 0x00000808140e7981 */ /* 0x000e62000c1e1900 */
[----:B------:R-:W-:Y:S01]  /*36d0*/  UIADD3 UR5, UPT, UPT, UR5, 0x4, URZ ;  /* 0x0000000405057890 */ /* 0x000fe2000fffe0ff */
[----:B------:R-:W-:-:S02]  /*36e0*/  IADD3 R9, PT, PT, R9, 0x4, RZ ;  /* 0x0000000409097810 */ /* 0x000fc40007ffe0ff */
[C---:B------:R-:W-:Y:S01]  /*36f0*/  LEA R25, R6.reuse, R25, 0x2 ;  /* 0x0000001906197211 */ /* 0x040fe200078e10ff */
[----:B------:R-:W-:Y:S01]  /*3700*/  UISETP.NE.AND UP0, UPT, UR5, URZ, UPT ;  /* 0x000000ff0500728c */ /* 0x000fe2000bf05270 */
[----:B-1----:R-:W-:Y:S01]  /*3710*/  FFMA R26, R15, R14, R26 ;  /* 0x0000000e0f1a7223 */ /* 0x002fe2000000001a */
[----:B------:R-:W-:-:S04]  /*3720*/  IADD3 R14, PT, PT, -R6, RZ, RZ ;  /* 0x000000ff060e7210 */ /* 0x000fc80007ffe1ff */
[----:B------:R3:W-:Y:S01]  /*3730*/  STG.E desc[UR8][R10.64+0x14], R26 ;  /* 0x0000141a0a007986 */ /* 0x0007e2000c101908 */
[C---:B------:R-:W-:Y:S02]  /*3740*/  LEA R7, R14.reuse, R7, 0x2 ;  /* 0x000000070e077211 */ /* 0x040fe400078e10ff */
[C---:B------:R-:W-:Y:S02]  /*3750*/  LEA R27, R14.reuse, R27, 0x2 ;  /* 0x0000001b0e1b7211 */ /* 0x040fe400078e10ff */
[C---:B------:R-:W-:Y:S02]  /*3760*/  LEA R29, R14.reuse, R29, 0x2 ;  /* 0x0000001d0e1d7211 */ /* 0x040fe400078e10ff */
[----:B------:R-:W-:Y:S01]  /*3770*/  LEA R23, R14, R23, 0x2 ;  /* 0x000000170e177211 */ /* 0x000fe200078e10ff */
[----:B------:R-:W-:Y:S06]  /*3780*/  BRA.U UP0, `(.L_x_23) ;  /* 0xfffffff900f47547 */ /* 0x000fec000b83ffff */
[----:B------:R-:W-:-:S07]  /*3790*/  IADD3 R7, PT, PT, R9, 0x1, RZ ;  /* 0x0000000109077810 */ /* 0x000fce0007ffe0ff */
.L_x_22:
[----:B------:R-:W-:-:S04]  /*37a0*/  UIADD3 UR4, UPT, UPT, UR4, 0x1, URZ ;  /* 0x0000000104047890 */ /* 0x000fc8000fffe0ff */
[----:B------:R-:W-:-:S09]  /*37b0*/  ULOP3.LUT UP0, URZ, UR4, 0x3, URZ, 0xc0, !UPT ;  /* 0x0000000304ff7892 */ /* 0x000fd2000f80c0ff */
[----:B------:R-:W-:Y:S05]  /*37c0*/  BRA.U !UP0, `(.L_x_24) ;  /* 0x0000000108e87547 */ /* 0x000fea000b800000 */
[C---:B------:R-:W-:Y:S02]  /*37d0*/  LOP3.LUT P0, RZ, R5.reuse, 0x3, RZ, 0xc0, !PT ;  /* 0x0000000305ff7812 */ /* 0x040fe4000780c0ff */
[----:B------:R-:W-:-:S04]  /*37e0*/  LOP3.LUT R8, R5, 0x1, RZ, 0xc0, !PT ;  /* 0x0000000105087812 */ /* 0x000fc800078ec0ff */
[----:B------:R-:W-:-:S07]  /*37f0*/  ISETP.NE.U32.AND P1, PT, R8, 0x1, PT ;  /* 0x000000010800780c */ /* 0x000fce0003f25070 */
[----:B------:R-:W-:Y:S06]  /*3800*/  @!P0 BRA `(.L_x_25) ;  /* 0x00000000008c8947 */ /* 0x000fec0003800000 */
[C---:B------:R-:W-:Y:S02]  /*3810*/  IADD3 R9, PT, PT, R7.reuse, -0x1, RZ ;  /* 0xffffffff07097810 */ /* 0x040fe40007ffe0ff */
[----:B------:R-:W-:-:S03]  /*3820*/  IADD3 R15, PT, PT, -R7, UR4, RZ ;  /* 0x00000004070f7c10 */ /* 0x000fc6000fffe1ff */
[-C--:B------:R-:W-:Y:S02]  /*3830*/  IMAD R9, R9, R6.reuse, RZ ;  /* 0x0000000609097224 */ /* 0x080fe400078e02ff */
[----:B------:R-:W-:Y:S02]  /*3840*/  IMAD R19, R15, R6, RZ ;  /* 0x000000060f137224 */ /* 0x000fe400078e02ff */
[----:B------:R-:W-:-:S04]  /*3850*/  IMAD.WIDE R14, R9, 0x4, R12 ;  /* 0x00000004090e7825 */ /* 0x000fc800078e020c */
[----:B------:R-:W-:Y:S01]  /*3860*/  IMAD.WIDE R8, R19, 0x4, R12 ;  /* 0x0000000413087825 */ /* 0x000fe200078e020c */
[----:B------:R-:W2:Y:S04]  /*3870*/  LDG.E R23, desc[UR8][R14.64+0x1c] ;  /* 0x00001c080e177981 */ /* 0x000ea8000c1e1900 */
[----:B------:R-:W2:Y:S02]  /*3880*/  LDG.E R16, desc[UR8][R8.64] ;  /* 0x0000000808107981 */ /* 0x000ea4000c1e1900 */
[----:B--2---:R-:W-:-:S05]  /*3890*/  FFMA R23, R23, R16, R22 ;  /* 0x0000001017177223 */ /* 0x004fca0000000016 */
[----:B------:R-:W-:Y:S04]  /*38a0*/  STG.E desc[UR8][R10.64+0xc], R23 ;  /* 0x00000c170a007986 */ /* 0x000fe8000c101908 */
[----:B------:R-:W3:Y:S04]  /*38b0*/  LDG.E R16, desc[UR8][R14.64+0x1c] ;  /* 0x00001c080e107981 */ /* 0x000ee8000c1e1900 */
[----:B------:R-:W3:Y:S01]  /*38c0*/  LDG.E R18, desc[UR8][R8.64+0x4] ;  /* 0x0000040808127981 */ /* 0x000ee2000c1e1900 */
[----:B------:R-:W-:Y:S01]  /*38d0*/  IADD3 R21, PT, PT, -R7, UR6, RZ ;  /* 0x0000000607157c10 */ /* 0x000fe2000fffe1ff */
[----:B---3--:R-:W-:-:S05]  /*38e0*/  FFMA R17, R16, R18, R17 ;  /* 0x0000001210117223 */ /* 0x008fca0000000011 */
[----:B------:R1:W-:Y:S04]  /*38f0*/  STG.E desc[UR8][R10.64+0x10], R17 ;  /* 0x000010110a007986 */ /* 0x0003e8000c101908 */
[----:B------:R-:W2:Y:S04]  /*3900*/  LDG.E R16, desc[UR8][R8.64+0x8] ;  /* 0x0000080808107981 */ /* 0x000ea8000c1e1900 */
[----:B------:R-:W2:Y:S01]  /*3910*/  LDG.E R19, desc[UR8][R14.64+0x1c] ;  /* 0x00001c080e137981 */ /* 0x000ea2000c1e1900 */
[----:B------:R-:W-:-:S04]  /*3920*/  IMAD R21, R21, R6, RZ ;  /* 0x0000000615157224 */ /* 0x000fc800078e02ff */
[----:B------:R-:W-:-:S04]  /*3930*/  IMAD.WIDE R20, R21, 0x4, R12 ;  /* 0x0000000415147825 */ /* 0x000fc800078e020c */
[----:B--2---:R-:W-:Y:S01]  /*3940*/  FFMA R25, R19, R16, R26 ;  /* 0x0000001013197223 */ /* 0x004fe2000000001a */
[----:B------:R-:W-:-:S04]  /*3950*/  IMAD.WIDE R18, R6, 0x4, R14 ;  /* 0x0000000406127825 */ /* 0x000fc800078e020e */
        /* <DEDUP_REMOVED lines=11> */
[----:B------:R-:W-:Y:S01]  /*3a10*/  IADD3 R7, PT, PT, R7, 0x2, RZ ;  /* 0x0000000207077810 */ /* 0x000fe20007ffe0ff */
[----:B---3--:R-:W-:-:S05]  /*3a20*/  FFMA R26, R26, R8, R25 ;  /* 0x000000081a1a7223 */ /* 0x008fca0000000019 */
[----:B------:R2:W-:Y:S02]  /*3a30*/  STG.E desc[UR8][R10.64+0x14], R26 ;  /* 0x0000141a0a007986 */ /* 0x0005e4000c101908 */
.L_x_25:
[----:B------:R-:W-:Y:S05]  /*3a40*/  @!P1 BRA `(.L_x_24) ;  /* 0x0000000000489947 */ /* 0x000fea0003800000 */
[C---:B------:R-:W-:Y:S02]  /*3a50*/  IADD3 R9, PT, PT, R7.reuse, -0x1, RZ ;  /* 0xffffffff07097810 */ /* 0x040fe40007ffe0ff */
[----:B------:R-:W-:-:S03]  /*3a60*/  IADD3 R7, PT, PT, -R7, UR4, RZ ;  /* 0x0000000407077c10 */ /* 0x000fc6000fffe1ff */
[-C--:B------:R-:W-:Y:S02]  /*3a70*/  IMAD R9, R9, R6.reuse, RZ ;  /* 0x0000000609097224 */ /* 0x080fe400078e02ff */
[----:B------:R-:W-:Y:S02]  /*3a80*/  IMAD R7, R7, R6, RZ ;  /* 0x0000000607077224 */ /* 0x000fe400078e02ff */
[----:B------:R-:W-:-:S04]  /*3a90*/  IMAD.WIDE R8, R9, 0x4, R12 ;  /* 0x0000000409087825 */ /* 0x000fc800078e020c */
[----:B------:R-:W-:Y:S02]  /*3aa0*/  IMAD.WIDE R14, R7, 0x4, R12 ;  /* 0x00000004070e7825 */ /* 0x000fe400078e020c */
        /* <DEDUP_REMOVED lines=12> */
.L_x_24:
[----:B-1----:R-:W1:Y:S01]  /*3b70*/  LDC R7, c[0x0][0x390] ;  /* 0x0000e400ff077b82 */ /* 0x002e620000000800 */
[----:B------:R-:W-:Y:S02]  /*3b80*/  IADD3 R5, PT, PT, R5, 0x1, RZ ;  /* 0x0000000105057810 */ /* 0x000fe40007ffe0ff */
[----:B-1----:R-:W-:-:S13]  /*3b90*/  ISETP.NE.AND P0, PT, R7, UR4, PT ;  /* 0x0000000407007c0c */ /* 0x002fda000bf05270 */
[----:B------:R-:W-:Y:S05]  /*3ba0*/  @P0 BRA `(.L_x_26) ;  /* 0xfffffff400780947 */ /* 0x000fea000383ffff */
[----:B------:R-:W1:Y:S01]  /*3bb0*/  LDCU UR4, c[0x0][0x388] ;  /* 0x00007100ff0477ac */ /* 0x000e620008000800 */
[C---:B------:R-:W-:Y:S02]  /*3bc0*/  ISETP.NE.AND P0, PT, R7.reuse, 0x1, PT ;  /* 0x000000010700780c */ /* 0x040fe40003f05270 */
[----:B------:R-:W-:-:S04]  /*3bd0*/  LOP3.LUT R5, R7, 0x1, RZ, 0xc0, !PT ;  /* 0x0000000107057812 */ /* 0x000fc800078ec0ff */
[----:B------:R-:W-:Y:S01]  /*3be0*/  ISETP.NE.U32.AND P1, PT, R5, 0x1, PT ;  /* 0x000000010500780c */ /* 0x000fe20003f25070 */
[----:B------:R-:W-:Y:S02]  /*3bf0*/  HFMA2 R5, -RZ, RZ, 0, 0 ;  /* 0x00000000ff057431 */ /* 0x000fe400000001ff */
[----:B-1----:R-:W-:Y:S02]  /*3c00*/  IMAD R0, R0, UR4, RZ ;  /* 0x0000000400007c24 */ /* 0x002fe4000f8e02ff */
[----:B------:R-:W-:Y:S02]  /*3c10*/  IMAD R20, R3, UR4, RZ ;  /* 0x0000000403147c24 */ /* 0x000fe4000f8e02ff */
[----:B------:R-:W-:Y:S06]  /*3c20*/  @!P0 BRA `(.L_x_27) ;  /* 0x00000004000c8947 */ /* 0x000fec0003800000 */
[----:B------:R-:W-:Y:S02]  /*3c30*/  LOP3.LUT R5, R7, 0x7ffffffe, RZ, 0xc0, !PT ;  /* 0x7ffffffe07057812 */ /* 0x000fe400078ec0ff */
[----:B------:R-:W-:Y:S02]  /*3c40*/  MOV R7, RZ ;  /* 0x000000ff00077202 */ /* 0x000fe40000000f00 */
[----:B------:R-:W-:Y:S02]  /*3c50*/  MOV R21, R0 ;  /* 0x0000000000157202 */ /* 0x000fe40000000f00 */
[----:B------:R-:W-:Y:S02]  /*3c60*/  MOV R3, R20 ;  /* 0x0000001400037202 */ /* 0x000fe40000000f00 */
[----:B--23--:R-:W-:-:S07]  /*3c70*/  IADD3 R22, PT, PT, -R5, RZ, RZ ;  /* 0x000000ff05167210 */ /* 0x00cfce0007ffe1ff */
.L_x_28:
[----:B0---4-:R-:W0:Y:S01]  /*3c80*/  LDC.64 R10, c[0x0][0x3b0] ;  /* 0x0000ec00ff0a7b82 */ /* 0x011e220000000a00 */
[----:B------:R-:W-:-:S05]  /*3c90*/  IMAD.WIDE R16, R7, 0x4, R12 ;  /* 0x0000000407107825 */ /* 0x000fca00078e020c */
[----:B------:R-:W2:Y:S01]  /*3ca0*/  LDG.E R15, desc[UR8][R16.64+0xc] ;  /* 0x00000c08100f7981 */ /* 0x000ea2000c1e1900 */
[----:B0-----:R-:W-:-:S05]  /*3cb0*/  IMAD.WIDE R8, R21, 0x4, R10 ;  /* 0x0000000415087825 */ /* 0x001fca00078e020a */
[----:B------:R-:W2:Y:S01]  /*3cc0*/  LDG.E R19, desc[UR8][R8.64] ;  /* 0x0000000808137981 */ /* 0x000ea2000c1e1900 */
[----:B------:R-:W-:-:S04]  /*3cd0*/  IMAD.WIDE R10, R3, 0x4, R10 ;  /* 0x00000004030a7825 */ /* 0x000fc800078e020a */
[----:B--2--5:R-:W-:-:S05]  /*3ce0*/  FFMA R15, -R4, R15, R19 ;  /* 0x0000000f040f7223 */ /* 0x024fca0000000113 */
[----:B------:R-:W-:Y:S04]  /*3cf0*/  STG.E desc[UR8][R8.64], R15 ;  /* 0x0000000f08007986 */ /* 0x000fe8000c101908 */
[----:B------:R-:W2:Y:S04]  /*3d00*/  LDG.E R19, desc[UR8][R16.64+0xc] ;  /* 0x00000c0810137981 */ /* 0x000ea8000c1e1900 */
[----:B------:R-:W2:Y:S02]  /*3d10*/  LDG.E R23, desc[UR8][R10.64] ;  /* 0x000000080a177981 */ /* 0x000ea4000c1e1900 */
[----:B--2---:R-:W-:-:S05]  /*3d20*/  FFMA R19, R2, R19, R23 ;  /* 0x0000001302137223 */ /* 0x004fca0000000017 */
[----:B------:R-:W-:Y:S04]  /*3d30*/  STG.E desc[UR8][R10.64], R19 ;  /* 0x000000130a007986 */ /* 0x000fe8000c101908 */
[----:B------:R-:W2:Y:S04]  /*3d40*/  LDG.E R23, desc[UR8][R16.64+0x10] ;  /* 0x0000100810177981 */ /* 0x000ea8000c1e1900 */
[----:B------:R-:W2:Y:S02]  /*3d50*/  LDG.E R25, desc[UR8][R8.64+0x4] ;  /* 0x0000040808197981 */ /* 0x000ea4000c1e1900 */
[----:B--2---:R-:W-:-:S05]  /*3d60*/  FFMA R23, -R4, R23, R25 ;  /* 0x0000001704177223 */ /* 0x004fca0000000119 */
[----:B------:R0:W-:Y:S04]  /*3d70*/  STG.E desc[UR8][R8.64+0x4], R23 ;  /* 0x0000041708007986 */ /* 0x0001e8000c101908 */
[----:B------:R-:W2:Y:S04]  /*3d80*/  LDG.E R25, desc[UR8][R16.64+0x10] ;  /* 0x0000100810197981 */ /* 0x000ea8000c1e1900 */
[----:B------:R-:W2:Y:S01]  /*3d90*/  LDG.E R27, desc[UR8][R10.64+0x4] ;  /* 0x000004080a1b7981 */ /* 0x000ea2000c1e1900 */
[----:B0-----:R-:W0:Y:S01]  /*3da0*/  LDC R23, c[0x0][0x38c] ;  /* 0x0000e300ff177b82 */ /* 0x001e220000000800 */
[----:B--2---:R-:W-:-:S05]  /*3db0*/  FFMA R25, R2, R25, R27 ;  /* 0x0000001902197223 */ /* 0x004fca000000001b */
[----:B------:R1:W-:Y:S04]  /*3dc0*/  STG.E desc[UR8][R10.64+0x4], R25 ;  /* 0x000004190a007986 */ /* 0x0003e8000c101908 */
[----:B------:R-:W2:Y:S04]  /*3dd0*/  LDG.E R15, desc[UR8][R16.64+0x14] ;  /* 0x00001408100f7981 */ /* 0x000ea8000c1e1900 */
[----:B------:R-:W2:Y:S02]  /*3de0*/  LDG.E R27, desc[UR8][R8.64+0x8] ;  /* 0x00000808081b7981 */ /* 0x000ea4000c1e1900 */
[----:B--2---:R-:W-:-:S05]  /*3df0*/  FFMA R27, -R4, R15, R27 ;  /* 0x0000000f041b7223 */ /* 0x004fca000000011b */
[----:B------:R2:W-:Y:S04]  /*3e00*/  STG.E desc[UR8][R8.64+0x8], R27 ;  /* 0x0000081b08007986 */ /* 0x0005e8000c101908 */
[----:B------:R-:W3:Y:S04]  /*3e10*/  LDG.E R15, desc[UR8][R16.64+0x14] ;  /* 0x00001408100f7981 */ /* 0x000ee8000c1e1900 */
[----:B------:R-:W3:Y:S02]  /*3e20*/  LDG.E R19, desc[UR8][R10.64+0x8] ;  /* 0x000008080a137981 */ /* 0x000ee4000c1e1900 */
[----:B---3--:R-:W-:Y:S01]  /*3e30*/  FFMA R29, R2, R15, R19 ;  /* 0x0000000f021d7223 */ /* 0x008fe20000000013 */
[----:B------:R-:W-:-:S04]  /*3e40*/  IMAD.WIDE R14, R6, 0x4, R16 ;  /* 0x00000004060e7825 */ /* 0x000fc800078e0210 */
[C---:B0-----:R-:W-:Y:S01]  /*3e50*/  IMAD.WIDE R18, R23.reuse, 0x4, R8 ;  /* 0x0000000417127825 */ /* 0x041fe200078e0208 */
[----:B------:R0:W-:Y:S04]  /*3e60*/  STG.E desc[UR8][R10.64+0x8], R29 ;  /* 0x0000081d0a007986 */ /* 0x0001e8000c101908 */
[----:B-1----:R-:W3:Y:S04]  /*3e70*/  LDG.E R25, desc[UR8][R14.64+0xc] ;  /* 0x00000c080e197981 */ /* 0x002ee8000c1e1900 */
[----:B------:R-:W3:Y:S01]  /*3e80*/  LDG.E R24, desc[UR8][R18.64] ;  /* 0x0000000812187981 */ /* 0x000ee2000c1e1900 */
[----:B--2---:R-:W-:-:S04]  /*3e90*/  IMAD.WIDE R8, R23, 0x4, R10 ;  /* 0x0000000417087825 */ /* 0x004fc800078e020a */
[----:B---3--:R-:W-:-:S05]  /*3ea0*/  FFMA R25, -R4, R25, R24 ;  /* 0x0000001904197223 */ /* 0x008fca0000000118 */
[----:B------:R1:W-:Y:S04]  /*3eb0*/  STG.E desc[UR8][R18.64], R25 ;  /* 0x0000001912007986 */ /* 0x0003e8000c101908 */
[----:B------:R-:W2:Y:S04]  /*3ec0*/  LDG.E R17, desc[UR8][R14.64+0xc] ;  /* 0x00000c080e117981 */ /* 0x000ea8000c1e1900 */
[----:B------:R-:W2:Y:S02]  /*3ed0*/  LDG.E R27, desc[UR8][R8.64] ;  /* 0x00000008081b7981 */ /* 0x000ea4000c1e1900 */
[----:B--2---:R-:W-:-:S05]  /*3ee0*/  FFMA R17, R2, R17, R27 ;  /* 0x0000001102117223 */ /* 0x004fca000000001b */
[----:B------:R2:W-:Y:S04]  /*3ef0*/  STG.E desc[UR8][R8.64], R17 ;  /* 0x0000001108007986 */ /* 0x0005e8000c101908 */
[----:B------:R-:W3:Y:S04]  /*3f00*/  LDG.E R27, desc[UR8][R14.64+0x10] ;  /* 0x000010080e1b7981 */ /* 0x000ee8000c1e1900 */
[----:B0-----:R-:W3:Y:S02]  /*3f10*/  LDG.E R11, desc[UR8][R18.64+0x4] ;  /* 0x00000408120b7981 */ /* 0x001ee4000c1e1900 */
[----:B---3--:R-:W-:-:S05]  /*3f20*/  FFMA R11, -R4, R27, R11 ;  /* 0x0000001b040b7223 */ /* 0x008fca000000010b */
[----:B------:R4:W-:Y:S04]  /*3f30*/  STG.E desc[UR8][R18.64+0x4], R11 ;  /* 0x0000040b12007986 */ /* 0x0009e8000c101908 */
[----:B------:R-:W3:Y:S04]  /*3f40*/  LDG.E R27, desc[UR8][R14.64+0x10] ;  /* 0x000010080e1b7981 */ /* 0x000ee8000c1e1900 */
[----:B------:R-:W3:Y:S02]  /*3f50*/  LDG.E R29, desc[UR8][R8.64+0x4] ;  /* 0x00000408081d7981 */ /* 0x000ee4000c1e1900 */
[----:B---3--:R-:W-:-:S05]  /*3f60*/  FFMA R27, R2, R27, R29 ;  /* 0x0000001b021b7223 */ /* 0x008fca000000001d */
[----:B------:R4:W-:Y:S04]  /*3f70*/  STG.E desc[UR8][R8.64+0x4], R27 ;  /* 0x0000041b08007986 */ /* 0x0009e8000c101908 */
[----:B-1----:R-:W3:Y:S04]  /*3f80*/  LDG.E R25, desc[UR8][R14.64+0x14] ;  /* 0x000014080e197981 */ /* 0x002ee8000c1e1900 */
[----:B------:R-:W3:Y:S02]  /*3f90*/  LDG.E R29, desc[UR8][R18.64+0x8] ;  /* 0x00000808121d7981 */ /* 0x000ee4000c1e1900 */
[----:B---3--:R-:W-:-:S05]  /*3fa0*/  FFMA R25, -R4, R25, R29 ;  /* 0x0000001904197223 */ /* 0x008fca000000011d */
[----:B------:R4:W-:Y:S04]  /*3fb0*/  STG.E desc[UR8][R18.64+0x8], R25 ;  /* 0x0000081912007986 */ /* 0x0009e8000c101908 */
[----:B--2---:R-:W2:Y:S04]  /*3fc0*/  LDG.E R17, desc[UR8][R14.64+0x14] ;  /* 0x000014080e117981 */ /* 0x004ea8000c1e1900 */
[----:B------:R-:W2:Y:S01]  /*3fd0*/  LDG.E R29, desc[UR8][R8.64+0x8] ;  /* 0x00000808081d7981 */ /* 0x000ea2000c1e1900 */
[----:B------:R-:W-:-:S04]  /*3fe0*/  IADD3 R22, PT, PT, R22, 0x2, RZ ;  /* 0x0000000216167810 */ /* 0x000fc80007ffe0ff */
[----:B------:R-:W-:Y:S02]  /*3ff0*/  ISETP.NE.AND P0, PT, R22, RZ, PT ;  /* 0x000000ff1600720c */ /* 0x000fe40003f05270 */
[C---:B------:R-:W-:Y:S02]  /*4000*/  LEA R3, R23.reuse, R3, 0x1 ;  /* 0x0000000317037211 */ /* 0x040fe400078e08ff */
[----:B------:R-:W-:Y:S02]  /*4010*/  LEA R21, R23, R21, 0x1 ;  /* 0x0000001517157211 */ /* 0x000fe400078e08ff */
[----:B------:R-:W-:Y:S01]  /*4020*/  LEA R7, R6, R7, 0x1 ;  /* 0x0000000706077211 */ /* 0x000fe200078e08ff */
[----:B--2---:R-:W-:-:S05]  /*4030*/  FFMA R17, R2, R17, R29 ;  /* 0x0000001102117223 */ /* 0x004fca000000001d */
[----:B------:R4:W-:Y:S01]  /*4040*/  STG.E desc[UR8][R8.64+0x8], R17 ;  /* 0x0000081108007986 */ /* 0x0009e2000c101908 */
[----:B------:R-:W-:Y:S05]  /*4050*/  @P0 BRA `(.L_x_28) ;  /* 0xfffffffc00080947 */ /* 0x000fea000383ffff */
.L_x_27:
[----:B------:R-:W-:Y:S05]  /*4060*/  @P1 EXIT ;  /* 0x000000000000194d */ /* 0x000fea0003800000 */
[----:B----4-:R-:W1:Y:S01]  /*4070*/  LDC.64 R8, c[0x0][0x3b0] ;  /* 0x0000ec00ff087b82 */ /* 0x010e620000000a00 */
[----:B------:R-:W4:Y:S01]  /*4080*/  LDCU UR4, c[0x0][0x38c] ;  /* 0x00007180ff0477ac */ /* 0x000f220008000800 */
[----:B------:R-:W-:-:S04]  /*4090*/  IMAD R3, R5, R6, RZ ;  /* 0x0000000605037224 */ /* 0x000fc800078e02ff */
[----:B------:R-:W-:-:S05]  /*40a0*/  IMAD.WIDE R12, R3, 0x4, R12 ;  /* 0x00000004030c7825 */ /* 0x000fca00078e020c */
[----:B------:R-:W2:Y:S01]  /*40b0*/  LDG.E R3, desc[UR8][R12.64+0xc] ;  /* 0x00000c080c037981 */ /* 0x000ea2000c1e1900 */
[----:B----4-:R-:W-:-:S04]  /*40c0*/  IMAD R7, R5, UR4, R0 ;  /* 0x0000000405077c24 */ /* 0x010fc8000f8e0200 */
[----:B-1----:R-:W-:-:S05]  /*40d0*/  IMAD.WIDE R6, R7, 0x4, R8 ;  /* 0x0000000407067825 */ /* 0x002fca00078e0208 */
[----:B0-23--:R-:W2:Y:S01]  /*40e0*/  LDG.E R11, desc[UR8][R6.64] ;  /* 0x00000008060b7981 */ /* 0x00dea2000c1e1900 */
[----:B------:R-:W-:-:S04]  /*40f0*/  IMAD R5, R5, UR4, R20 ;  /* 0x0000000405057c24 */ /* 0x000fc8000f8e0214 */
[----:B------:R-:W-:-:S04]  /*4100*/  IMAD.WIDE R8, R5, 0x4, R8 ;  /* 0x0000000405087825 */ /* 0x000fc800078e0208 */
[----:B--2--5:R-:W-:-:S05]  /*4110*/  FFMA R3, -R4, R3, R11 ;  /* 0x0000000304037223 */ /* 0x024fca000000010b */
[----:B------:R0:W-:Y:S04]  /*4120*/  STG.E desc[UR8][R6.64], R3 ;  /* 0x0000000306007986 */ /* 0x0001e8000c101908 */
[----:B------:R-:W2:Y:S04]  /*4130*/  LDG.E R5, desc[UR8][R12.64+0xc] ;  /* 0x00000c080c057981 */ /* 0x000ea8000c1e1900 */
[----:B------:R-:W2:Y:S02]  /*4140*/  LDG.E R11, desc[UR8][R8.64] ;  /* 0x00000008080b7981 */ /* 0x000ea4000c1e1900 */
[----:B--2---:R-:W-:-:S05]  /*4150*/  FFMA R5, R2, R5, R11 ;  /* 0x0000000502057223 */ /* 0x004fca000000000b */
[----:B------:R1:W-:Y:S04]  /*4160*/  STG.E desc[UR8][R8.64], R5 ;  /* 0x0000000508007986 */ /* 0x0003e8000c101908 */
[----:B------:R-:W2:Y:S04]  /*4170*/  LDG.E R11, desc[UR8][R12.64+0x10] ;  /* 0x000010080c0b7981 */ /* 0x000ea8000c1e1900 */
[----:B------:R-:W2:Y:S02]  /*4180*/  LDG.E R15, desc[UR8][R6.64+0x4] ;  /* 0x00000408060f7981 */ /* 0x000ea4000c1e1900 */
[----:B--2---:R-:W-:-:S05]  /*4190*/  FFMA R11, -R4, R11, R15 ;  /* 0x0000000b040b7223 */ /* 0x004fca000000010f */
[----:B------:R-:W-:Y:S04]  /*41a0*/  STG.E desc[UR8][R6.64+0x4], R11 ;  /* 0x0000040b06007986 */ /* 0x000fe8000c101908 */
[----:B------:R-:W2:Y:S04]  /*41b0*/  LDG.E R15, desc[UR8][R12.64+0x10] ;  /* 0x000010080c0f7981 */ /* 0x000ea8000c1e1900 */
[----:B------:R-:W2:Y:S02]  /*41c0*/  LDG.E R17, desc[UR8][R8.64+0x4] ;  /* 0x0000040808117981 */ /* 0x000ea4000c1e1900 */
[----:B--2---:R-:W-:-:S05]  /*41d0*/  FFMA R15, R2, R15, R17 ;  /* 0x0000000f020f7223 */ /* 0x004fca0000000011 */
[----:B------:R-:W-:Y:S04]  /*41e0*/  STG.E desc[UR8][R8.64+0x4], R15 ;  /* 0x0000040f08007986 */ /* 0x000fe8000c101908 */
[----:B0-----:R-:W2:Y:S04]  /*41f0*/  LDG.E R3, desc[UR8][R12.64+0x14] ;  /* 0x000014080c037981 */ /* 0x001ea8000c1e1900 */
[----:B------:R-:W2:Y:S02]  /*4200*/  LDG.E R17, desc[UR8][R6.64+0x8] ;  /* 0x0000080806117981 */ /* 0x000ea4000c1e1900 */
[----:B--2---:R-:W-:-:S05]  /*4210*/  FFMA R3, -R4, R3, R17 ;  /* 0x0000000304037223 */ /* 0x004fca0000000111 */
[----:B------:R-:W-:Y:S04]  /*4220*/  STG.E desc[UR8][R6.64+0x8], R3 ;  /* 0x0000080306007986 */ /* 0x000fe8000c101908 */
[----:B-1----:R-:W2:Y:S04]  /*4230*/  LDG.E R5, desc[UR8][R12.64+0x14] ;  /* 0x000014080c057981 */ /* 0x002ea8000c1e1900 */
[----:B------:R-:W2:Y:S02]  /*4240*/  LDG.E R17, desc[UR8][R8.64+0x8] ;  /* 0x0000080808117981 */ /* 0x000ea4000c1e1900 */
[----:B--2---:R-:W-:-:S05]  /*4250*/  FFMA R5, R2, R5, R17 ;  /* 0x0000000502057223 */ /* 0x004fca0000000011 */
[----:B------:R-:W-:Y:S01]  /*4260*/  STG.E desc[UR8][R8.64+0x8], R5 ;  /* 0x0000080508007986 */ /* 0x000fe2000c101908 */
[----:B------:R-:W-:Y:S05]  /*4270*/  EXIT ;  /* 0x000000000000794d */ /* 0x000fea0003800000 */
        .weak           $__internal_0_$__cuda_sm3x_div_rn_noftz_f32_slowpath
        .type           $__internal_0_$__cuda_sm3x_div_rn_noftz_f32_slowpath,@function
        .size           $__internal_0_$__cuda_sm3x_div_rn_noftz_f32_slowpath,(.L_x_38 - $__internal_0_$__cuda_sm3x_div_rn_noftz_f32_slowpath)
$__internal_0_$__cuda_sm3x_div_rn_noftz_f32_slowpath:
[----:B------:R-:W-:Y:S02]  /*4280*/  SHF.R.U32.HI R10, RZ, 0x17, R12 ;  /* 0x00000017ff0a7819 */ /* 0x000fe4000001160c */
[----:B------:R-:W-:Y:S02]  /*4290*/  SHF.R.U32.HI R7, RZ, 0x17, R11 ;  /* 0x00000017ff077819 */ /* 0x000fe4000001160b */
[----:B------:R-:W-:Y:S02]  /*42a0*/  LOP3.LUT R10, R10, 0xff, RZ, 0xc0, !PT ;  /* 0x000000ff0a0a7812 */ /* 0x000fe400078ec0ff */
[----:B------:R-:W-:Y:S02]  /*42b0*/  LOP3.LUT R15, R7, 0xff, RZ, 0xc0, !PT ;  /* 0x000000ff070f7812 */ /* 0x000fe400078ec0ff */
[----:B------:R-:W-:Y:S02]  /*42c0*/  IADD3 R14, PT, PT, R10, -0x1, RZ ;  /* 0xffffffff0a0e7810 */ /* 0x000fe40007ffe0ff */
[----:B------:R-:W-:-:S02]  /*42d0*/  IADD3 R13, PT, PT, R15, -0x1, RZ ;  /* 0xffffffff0f0d7810 */ /* 0x000fc40007ffe0ff */
[----:B------:R-:W-:-:S04]  /*42e0*/  ISETP.GT.U32.AND P0, PT, R14, 0xfd, PT ;  /* 0x000000fd0e00780c */ /* 0x000fc80003f04070 */
[----:B------:R-:W-:-:S13]  /*42f0*/  ISETP.GT.U32.OR P0, PT, R13, 0xfd, P0 ;  /* 0x000000fd0d00780c */ /* 0x000fda0000704470 */
[----:B------:R-:W-:Y:S01]  /*4300*/  @!P0 MOV R9, RZ ;  /* 0x000000ff00098202 */ /* 0x000fe20000000f00 */
[----:B------:R-:W-:Y:S06]  /*4310*/  @!P0 BRA `(.L_x_29) ;  /* 0x0000000000608947 */ /* 0x000fec0003800000 */
[----:B------:R-:W-:Y:S02]  /*4320*/  FSETP.GTU.FTZ.AND P0, PT, |R11|, +INF , PT ;  /* 0x7f8000000b00780b */ /* 0x000fe40003f1c200 */
[----:B------:R-:W-:Y:S02]  /*4330*/  FSETP.GTU.FTZ.AND P1, PT, |R12|, +INF , PT ;  /* 0x7f8000000c00780b */ /* 0x000fe40003f3c200 */
[----:B------:R-:W-:Y:S02]  /*4340*/  MOV R7, R12 ;  /* 0x0000000c00077202 */ /* 0x000fe40000000f00 */
[----:B------:R-:W-:-:S13]  /*4350*/  PLOP3.LUT P0, PT, P0, P1, PT, 0xf8, 0x8f ;  /* 0x00000000008f781c */ /* 0x000fda0000703f70 */
[----:B------:R-:W-:Y:S05]  /*4360*/  @P0 BRA `(.L_x_30) ;  /* 0x0000000400440947 */ /* 0x000fea0003800000 */
[----:B------:R-:W-:-:S13]  /*4370*/  LOP3.LUT P0, RZ, R12, 0x7fffffff, R11, 0xc8, !PT ;  /* 0x7fffffff0cff7812 */ /* 0x000fda000780c80b */
[----:B------:R-:W-:Y:S05]  /*4380*/  @!P0 BRA `(.L_x_31) ;  /* 0x0000000400348947 */ /* 0x000fea0003800000 */
[----:B------:R-:W-:Y:S02]  /*4390*/  FSETP.NEU.FTZ.AND P2, PT, |R11|, +INF , PT ;  /* 0x7f8000000b00780b */ /* 0x000fe40003f5d200 */
[----:B------:R-:W-:Y:S02]  /*43a0*/  FSETP.NEU.FTZ.AND P1, PT, |R7|, +INF , PT ;  /* 0x7f8000000700780b */ /* 0x000fe40003f3d200 */
[----:B------:R-:W-:-:S11]  /*43b0*/  FSETP.NEU.FTZ.AND P0, PT, |R11|, +INF , PT ;  /* 0x7f8000000b00780b */ /* 0x000fd60003f1d200 */
[----:B------:R-:W-:Y:S05]  /*43c0*/  @!P1 BRA !P2, `(.L_x_31) ;  /* 0x0000000400249947 */ /* 0x000fea0005000000 */
[----:B------:R-:W-:-:S04]  /*43d0*/  LOP3.LUT P2, RZ, R11, 0x7fffffff, RZ, 0xc0, !PT ;  /* 0x7fffffff0bff7812 */ /* 0x000fc8000784c0ff */
[----:B------:R-:W-:-:S13]  /*43e0*/  PLOP3.LUT P1, PT, P1, P2, PT, 0x2f, 0xf2 ;  /* 0x0000000000f2781c */ /* 0x000fda0000f24577 */
[----:B------:R-:W-:Y:S05]  /*43f0*/  @P1 BRA `(.L_x_32) ;  /* 0x0000000400101947 */ /* 0x000fea0003800000 */
[----:B------:R-:W-:-:S04]  /*4400*/  LOP3.LUT P1, RZ, R12, 0x7fffffff, RZ, 0xc0, !PT ;  /* 0x7fffffff0cff7812 */ /* 0x000fc8000782c0ff */
[----:B------:R-:W-:-:S13]  /*4410*/  PLOP3.LUT P0, PT, P0, P1, PT, 0x2f, 0xf2 ;  /* 0x0000000000f2781c */ /* 0x000fda0000702577 */
[----:B------:R-:W-:Y:S05]  /*4420*/  @P0 BRA `(.L_x_33) ;  /* 0x0000000000f80947 */ /* 0x000fea0003800000 */
[----:B------:R-:W-:Y:S02]  /*4430*/  ISETP.GE.AND P0, PT, R13, RZ, PT ;  /* 0x000000ff0d00720c */ /* 0x000fe40003f06270 */
[----:B------:R-:W-:-:S11]  /*4440*/  ISETP.GE.AND P1, PT, R14, RZ, PT ;  /* 0x000000ff0e00720c */ /* 0x000fd60003f26270 */
[----:B------:R-:W-:Y:S01]  /*4450*/  @P0 MOV R9, RZ ;  /* 0x000000ff00090202 */ /* 0x000fe20000000f00 */
[----:B------:R-:W-:Y:S01]  /*4460*/  @!P0 FFMA R11, R11, 1.84467440737095516160e+19, RZ ;  /* 0x5f8000000b0b8823 */ /* 0x000fe200000000ff */
[----:B------:R-:W-:Y:S01]  /*4470*/  @!P0 MOV R9, 0xffffffc0 ;  /* 0xffffffc000098802 */ /* 0x000fe20000000f00 */
[----:B------:R-:W-:-:S03]  /*4480*/  @!P1 FFMA R12, R7, 1.84467440737095516160e+19, RZ ;  /* 0x5f800000070c9823 */ /* 0x000fc600000000ff */
[----:B------:R-:W-:-:S07]  /*4490*/  @!P1 IADD3 R9, PT, PT, R9, 0x40, RZ ;  /* 0x0000004009099810 */ /* 0x000fce0007ffe0ff */
.L_x_29:
[----:B------:R-:W-:-:S04]  /*44a0*/  LEA R7, R10, 0xc0800000, 0x17 ;  /* 0xc08000000a077811 */ /* 0x000fc800078eb8ff */
[----:B------:R-:W-:Y:S02]  /*44b0*/  IADD3 R13, PT, PT, -R7, R12, RZ ;  /* 0x0000000c070d7210 */ /* 0x000fe40007ffe1ff */
[----:B------:R-:W-:Y:S02]  /*44c0*/  IADD3 R12, PT, PT, R15, -0x7f, RZ ;  /* 0xffffff810f0c7810 */ /* 0x000fe40007ffe0ff */
[----:B------:R-:W0:Y:S01]  /*44d0*/  MUFU.RCP R14, R13 ;  /* 0x0000000d000e7308 */ /* 0x000e220000001000 */
[----:B------:R-:W-:Y:S02]  /*44e0*/  FADD.FTZ R16, -R13, -RZ ;  /* 0x800000ff0d107221 */ /* 0x000fe40000010100 */
[C---:B------:R-:W-:Y:S01]  /*44f0*/  IMAD R7, R12.reuse, -0x800000, R11 ;  /* 0xff8000000c077824 */ /* 0x040fe200078e020b */
[----:B------:R-:W-:-:S04]  /*4500*/  IADD3 R12, PT, PT, R12, 0x7f, -R10 ;  /* 0x0000007f0c0c7810 */ /* 0x000fc80007ffe80a */
[----:B------:R-:W-:Y:S01]  /*4510*/  IADD3 R12, PT, PT, R12, R9, RZ ;  /* 0x000000090c0c7210 */ /* 0x000fe20007ffe0ff */
[----:B0-----:R-:W-:-:S04]  /*4520*/  FFMA R15, R14, R16, 1 ;  /* 0x3f8000000e0f7423 */ /* 0x001fc80000000010 */
[----:B------:R-:W-:-:S04]  /*4530*/  FFMA R18, R14, R15, R14 ;  /* 0x0000000f0e127223 */ /* 0x000fc8000000000e */
[----:B------:R-:W-:-:S04]  /*4540*/  FFMA R11, R7, R18, RZ ;  /* 0x00000012070b7223 */ /* 0x000fc800000000ff */
[----:B------:R-:W-:-:S04]  /*4550*/  FFMA R14, R16, R11, R7 ;  /* 0x0000000b100e7223 */ /* 0x000fc80000000007 */
[----:B------:R-:W-:-:S04]  /*4560*/  FFMA R15, R18, R14, R11 ;  /* 0x0000000e120f7223 */ /* 0x000fc8000000000b */
[----:B------:R-:W-:-:S04]  /*4570*/  FFMA R16, R16, R15, R7 ;  /* 0x0000000f10107223 */ /* 0x000fc80000000007 */
[----:B------:R-:W-:-:S05]  /*4580*/  FFMA R7, R18, R16, R15 ;  /* 0x0000001012077223 */ /* 0x000fca000000000f */
[----:B------:R-:W-:-:S04]  /*4590*/  SHF.R.U32.HI R10, RZ, 0x17, R7 ;  /* 0x00000017ff0a7819 */ /* 0x000fc80000011607 */
[----:B------:R-:W-:-:S04]  /*45a0*/  LOP3.LUT R10, R10, 0xff, RZ, 0xc0, !PT ;  /* 0x000000ff0a0a7812 */ /* 0x000fc800078ec0ff */
[----:B------:R-:W-:-:S04]  /*45b0*/  IADD3 R13, PT, PT, R10, R12, RZ ;  /* 0x0000000c0a0d7210 */ /* 0x000fc80007ffe0ff */
[----:B------:R-:W-:-:S04]  /*45c0*/  IADD3 R9, PT, PT, R13, -0x1, RZ ;  /* 0xffffffff0d097810 */ /* 0x000fc80007ffe0ff */
[----:B------:R-:W-:-:S13]  /*45d0*/  ISETP.GE.U32.AND P0, PT, R9, 0xfe, PT ;  /* 0x000000fe0900780c */ /* 0x000fda0003f06070 */
[----:B------:R-:W-:Y:S05]  /*45e0*/  @!P0 BRA `(.L_x_34) ;  /* 0x0000000000808947 */ /* 0x000fea0003800000 */
[----:B------:R-:W-:-:S13]  /*45f0*/  ISETP.GT.AND P0, PT, R13, 0xfe, PT ;  /* 0x000000fe0d00780c */ /* 0x000fda0003f04270 */
[----:B------:R-:W-:Y:S05]  /*4600*/  @P0 BRA `(.L_x_35) ;  /* 0x00000000006c0947 */ /* 0x000fea0003800000 */
[----:B------:R-:W-:-:S13]  /*4610*/  ISETP.GE.AND P0, PT, R13, 0x1, PT ;  /* 0x000000010d00780c */ /* 0x000fda0003f06270 */
[----:B------:R-:W-:Y:S05]  /*4620*/  @P0 BRA `(.L_x_36) ;  /* 0x0000000000980947 */ /* 0x000fea0003800000 */
[----:B------:R-:W-:Y:S02]  /*4630*/  ISETP.GE.AND P0, PT, R13, -0x18, PT ;  /* 0xffffffe80d00780c */ /* 0x000fe40003f06270 */
[----:B------:R-:W-:-:S11]  /*4640*/  LOP3.LUT R7, R7, 0x80000000, RZ, 0xc0, !PT ;  /* 0x8000000007077812 */ /* 0x000fd600078ec0ff */
[----:B------:R-:W-:Y:S05]  /*4650*/  @!P0 BRA `(.L_x_36) ;  /* 0x00000000008c8947 */ /* 0x000fea0003800000 */
[CCC-:B------:R-:W-:Y:S01]  /*4660*/  FFMA.RZ R9, R18.reuse, R16.reuse, R15.reuse ;  /* 0x0000001012097223 */ /* 0x1c0fe2000000c00f */
[C---:B------:R-:W-:Y:S01]  /*4670*/  IADD3 R12, PT, PT, R13.reuse, 0x20, RZ ;  /* 0x000000200d0c7810 */ /* 0x040fe20007ffe0ff */
[CCC-:B------:R-:W-:Y:S01]  /*4680*/  FFMA.RM R10, R18.reuse, R16.reuse, R15.reuse ;  /* 0x00000010120a7223 */ /* 0x1c0fe2000000400f */
[----:B------:R-:W-:Y:S02]  /*4690*/  ISETP.NE.AND P2, PT, R13, RZ, PT ;  /* 0x000000ff0d00720c */ /* 0x000fe40003f45270 */
[----:B------:R-:W-:Y:S01]  /*46a0*/  LOP3.LUT R11, R9, 0x7fffff, RZ, 0xc0, !PT ;  /* 0x007fffff090b7812 */ /* 0x000fe200078ec0ff */
[----:B------:R-:W-:Y:S01]  /*46b0*/  FFMA.RP R9, R18, R16, R15 ;  /* 0x0000001012097223 */ /* 0x000fe2000000800f */
[----:B------:R-:W-:Y:S02]  /*46c0*/  ISETP.NE.AND P1, PT, R13, RZ, PT ;  /* 0x000000ff0d00720c */ /* 0x000fe40003f25270 */
[----:B------:R-:W-:Y:S02]  /*46d0*/  LOP3.LUT R11, R11, 0x800000, RZ, 0xfc, !PT ;  /* 0x008000000b0b7812 */ /* 0x000fe400078efcff */
[----:B------:R-:W-:-:S02]  /*46e0*/  IADD3 R13, PT, PT, -R13, RZ, RZ ;  /* 0x000000ff0d0d7210 */ /* 0x000fc40007ffe1ff */
[----:B------:R-:W-:Y:S02]  /*46f0*/  SHF.L.U32 R12, R11, R12, RZ ;  /* 0x0000000c0b0c7219 */ /* 0x000fe400000006ff */
[----:B------:R-:W-:Y:S02]  /*4700*/  FSETP.NEU.FTZ.AND P0, PT, R9, R10, PT ;  /* 0x0000000a0900720b */ /* 0x000fe40003f1d000 */
[----:B------:R-:W-:Y:S02]  /*4710*/  SEL R10, R13, RZ, P2 ;  /* 0x000000ff0d0a7207 */ /* 0x000fe40001000000 */
[----:B------:R-:W-:Y:S02]  /*4720*/  ISETP.NE.AND P1, PT, R12, RZ, P1 ;  /* 0x000000ff0c00720c */ /* 0x000fe40000f25270 */
[----:B------:R-:W-:Y:S02]  /*4730*/  SHF.R.U32.HI R10, RZ, R10, R11 ;  /* 0x0000000aff0a7219 */ /* 0x000fe4000001160b */
[----:B------:R-:W-:-:S02]  /*4740*/  PLOP3.LUT P0, PT, P0, P1, PT, 0xf8, 0x8f ;  /* 0x00000000008f781c */ /* 0x000fc40000703f70 */
[----:B------:R-:W-:Y:S02]  /*4750*/  SHF.R.U32.HI R12, RZ, 0x1, R10 ;  /* 0x00000001ff0c7819 */ /* 0x000fe4000001160a */
[----:B------:R-:W-:-:S04]  /*4760*/  SEL R9, RZ, 0x1, !P0 ;  /* 0x00000001ff097807 */ /* 0x000fc80004000000 */
[----:B------:R-:W-:-:S04]  /*4770*/  LOP3.LUT R9, R9, 0x1, R12, 0xf8, !PT ;  /* 0x0000000109097812 */ /* 0x000fc800078ef80c */
[----:B------:R-:W-:-:S04]  /*4780*/  LOP3.LUT R9, R9, R10, RZ, 0xc0, !PT ;  /* 0x0000000a09097212 */ /* 0x000fc800078ec0ff */
[----:B------:R-:W-:-:S04]  /*4790*/  IADD3 R12, PT, PT, R12, R9, RZ ;  /* 0x000000090c0c7210 */ /* 0x000fc80007ffe0ff */
[----:B------:R-:W-:Y:S01]  /*47a0*/  LOP3.LUT R7, R12, R7, RZ, 0xfc, !PT ;  /* 0x000000070c077212 */ /* 0x000fe200078efcff */
[----:B------:R-:W-:Y:S06]  /*47b0*/  BRA `(.L_x_36) ;  /* 0x0000000000347947 */ /* 0x000fec0003800000 */
.L_x_35:
[----:B------:R-:W-:-:S04]  /*47c0*/  LOP3.LUT R7, R7, 0x80000000, RZ, 0xc0, !PT ;  /* 0x8000000007077812 */ /* 0x000fc800078ec0ff */
[----:B------:R-:W-:Y:S01]  /*47d0*/  LOP3.LUT R7, R7, 0x7f800000, RZ, 0xfc, !PT ;  /* 0x7f80000007077812 */ /* 0x000fe200078efcff */
[----:B------:R-:W-:Y:S06]  /*47e0*/  BRA `(.L_x_36) ;  /* 0x0000000000287947 */ /* 0x000fec0003800000 */
.L_x_34:
[----:B------:R-:W-:Y:S01]  /*47f0*/  LEA R7, R12, R7, 0x17 ;  /* 0x000000070c077211 */ /* 0x000fe200078eb8ff */
[----:B------:R-:W-:Y:S06]  /*4800*/  BRA `(.L_x_36) ;  /* 0x0000000000207947 */ /* 0x000fec0003800000 */
.L_x_33:
[----:B------:R-:W-:-:S04]  /*4810*/  LOP3.LUT R7, R12, 0x80000000, R11, 0x48, !PT ;  /* 0x800000000c077812 */ /* 0x000fc800078e480b */
[----:B------:R-:W-:Y:S01]  /*4820*/  LOP3.LUT R7, R7, 0x7f800000, RZ, 0xfc, !PT ;  /* 0x7f80000007077812 */ /* 0x000fe200078efcff */
[----:B------:R-:W-:Y:S06]  /*4830*/  BRA `(.L_x_36) ;  /* 0x0000000000147947 */ /* 0x000fec0003800000 */
.L_x_32:
[----:B------:R-:W-:Y:S01]  /*4840*/  LOP3.LUT R7, R12, 0x80000000, R11, 0x48, !PT ;  /* 0x800000000c077812 */ /* 0x000fe200078e480b */
[----:B------:R-:W-:Y:S06]  /*4850*/  BRA `(.L_x_36) ;  /* 0x00000000000c7947 */ /* 0x000fec0003800000 */
.L_x_31:
[----:B------:R-:W0:Y:S01]  /*4860*/  MUFU.RSQ R7, -QNAN ;  /* 0xffc0000000077908 */ /* 0x000e220000001400 */
[----:B------:R-:W-:Y:S05]  /*4870*/  BRA `(.L_x_36) ;  /* 0x0000000000047947 */ /* 0x000fea0003800000 */
.L_x_30:
[----:B------:R-:W-:-:S07]  /*4880*/  FADD.FTZ R7, R11, R7 ;  /* 0x000000070b077221 */ /* 0x000fce0000010000 */
.L_x_36:
[----:B------:R-:W-:-:S04]  /*4890*/  HFMA2 R9, -RZ, RZ, 0, 0 ;  /* 0x00000000ff097431 */ /* 0x000fc800000001ff */
[----:B0-----:R-:W-:Y:S05]  /*48a0*/  RET.REL.NODEC R8 `(_Z17NbodyODE2TpgpuauxiiiiiiPfS_S_S_) ;  /* 0xffffffb408d47950 */ /* 0x001fea0003c3ffff */
.L_x_37:
[----:B------:R-:W-:-:S00]  /*48b0*/  BRA `(.L_x_37) ;  /* 0xfffffffc00fc7947 */ /* 0x000fc0000383ffff */
[----:B------:R-:W-:-:S00]  /*48c0*/  NOP ;  /* 0x0000000000007918 */ /* 0x000fc00000000000 */
        /* <DEDUP_REMOVED lines=11> */
.L_x_38:


//--------------------- .nv.shared.reserved.0     --------------------------
	.section	.nv.shared.reserved.0,"aw",@nobits
	.weak		__nv_reservedSMEM_offset_0_alias
	.size		__nv_reservedSMEM_offset_0_alias, 0, 64
	.other		__nv_reservedSMEM_offset_0_alias,@"STO_CUDA_RESERVED_SHARED STV_DEFAULT"
__nv_reservedSMEM_offset_0_alias:
	.zero		0
	.zero		64


//--------------------- .nv.constant0._Z17NbodyODE2TpgpuauxiiiiiiPfS_S_S_ --------------------------
	.section	.nv.constant0._Z17NbodyODE2TpgpuauxiiiiiiPfS_S_S_,"a",@progbits
	.sectionflags	@""
	.align	4
.nv.constant0._Z17NbodyODE2TpgpuauxiiiiiiPfS_S_S_:
	.zero		952


//--------------------- SYMBOLS --------------------------

	.type		.nv.reservedSmem.offset0,@object
	.size		.nv.reservedSmem.offset0,0x4
